//
// Generated by NVIDIA NVVM Compiler
//
// Compiler Build ID: CL-36424714
// Cuda compilation tools, release 13.0, V13.0.88
// Based on NVVM 20.0.0
//

.version 9.0
.target sm_100
.address_size 64

	// .globl	_Z16countAllelesCUDAPKcPKiS0_Piiii
// _ZZ16countAllelesCUDAPKcPKiS0_PiiiiE12sharedCounts has been demoted

.visible .entry _Z16countAllelesCUDAPKcPKiS0_Piiii(
	.param .u64 .ptr .align 1 _Z16countAllelesCUDAPKcPKiS0_Piiii_param_0,
	.param .u64 .ptr .align 1 _Z16countAllelesCUDAPKcPKiS0_Piiii_param_1,
	.param .u64 .ptr .align 1 _Z16countAllelesCUDAPKcPKiS0_Piiii_param_2,
	.param .u64 .ptr .align 1 _Z16countAllelesCUDAPKcPKiS0_Piiii_param_3,
	.param .u32 _Z16countAllelesCUDAPKcPKiS0_Piiii_param_4,
	.param .u32 _Z16countAllelesCUDAPKcPKiS0_Piiii_param_5,
	.param .u32 _Z16countAllelesCUDAPKcPKiS0_Piiii_param_6
)
{
	.reg .pred 	%p<86>;
	.reg .b16 	%rs<6>;
	.reg .b32 	%r<220>;
	.reg .b64 	%rd<11>;
	// demoted variable
	.shared .align 4 .b8 _ZZ16countAllelesCUDAPKcPKiS0_PiiiiE12sharedCounts[6144];
	ld.param.u64 	%rd5, [_Z16countAllelesCUDAPKcPKiS0_Piiii_param_0];
	ld.param.u64 	%rd4, [_Z16countAllelesCUDAPKcPKiS0_Piiii_param_3];
	ld.param.u32 	%r60, [_Z16countAllelesCUDAPKcPKiS0_Piiii_param_4];
	ld.param.u32 	%r61, [_Z16countAllelesCUDAPKcPKiS0_Piiii_param_5];
	cvta.to.global.u64 	%rd1, %rd5;
	mov.u32 	%r62, %ctaid.x;
	mov.u32 	%r1, %ntid.x;
	mov.u32 	%r2, %tid.x;
	mad.lo.s32 	%r3, %r62, %r1, %r2;
	setp.ge.s32 	%p1, %r3, %r61;
	@%p1 bra 	$L__BB0_123;
	add.s32 	%r63, %r2, %r1;
	max.u32 	%r64, %r63, 1536;
	setp.lt.u32 	%p2, %r63, 1536;
	selp.u32 	%r65, 1, 0, %p2;
	add.s32 	%r66, %r63, %r65;
	sub.s32 	%r67, %r64, %r66;
	div.u32 	%r68, %r67, %r1;
	add.s32 	%r4, %r68, %r65;
	and.b32  	%r69, %r4, 3;
	setp.eq.s32 	%p3, %r69, 3;
	mov.u32 	%r195, %r2;
	@%p3 bra 	$L__BB0_4;
	add.s32 	%r71, %r4, 1;
	and.b32  	%r5, %r71, 3;
	mov.b32 	%r194, 0;
	mov.u32 	%r195, %r2;
$L__BB0_3:
	.pragma "nounroll";
	shl.b32 	%r72, %r195, 2;
	mov.u32 	%r73, _ZZ16countAllelesCUDAPKcPKiS0_PiiiiE12sharedCounts;
	add.s32 	%r74, %r73, %r72;
	mov.b32 	%r75, 0;
	st.shared.u32 	[%r74], %r75;
	add.s32 	%r195, %r195, %r1;
	add.s32 	%r194, %r194, 1;
	setp.ne.s32 	%p4, %r194, %r5;
	@%p4 bra 	$L__BB0_3;
$L__BB0_4:
	setp.lt.u32 	%p5, %r4, 3;
	@%p5 bra 	$L__BB0_7;
	mov.u32 	%r77, _ZZ16countAllelesCUDAPKcPKiS0_PiiiiE12sharedCounts;
	shl.b32 	%r80, %r1, 2;
$L__BB0_6:
	shl.b32 	%r76, %r195, 2;
	add.s32 	%r78, %r77, %r76;
	mov.b32 	%r79, 0;
	st.shared.u32 	[%r78], %r79;
	add.s32 	%r81, %r78, %r80;
	st.shared.u32 	[%r81], %r79;
	add.s32 	%r82, %r81, %r80;
	st.shared.u32 	[%r82], %r79;
	add.s32 	%r83, %r82, %r80;
	st.shared.u32 	[%r83], %r79;
	add.s32 	%r195, %r80, %r195;
	setp.lt.u32 	%p6, %r195, 1536;
	@%p6 bra 	$L__BB0_6;
$L__BB0_7:
	bar.sync 	0;
	mul.lo.s32 	%r13, %r60, %r3;
	setp.lt.s32 	%p7, %r60, 1;
	@%p7 bra 	$L__BB0_109;
	mul.lo.s32 	%r14, %r2, 6;
	and.b32  	%r15, %r60, 3;
	setp.lt.u32 	%p8, %r60, 4;
	mov.b32 	%r203, 0;
	@%p8 bra 	$L__BB0_87;
	and.b32  	%r203, %r60, 2147483644;
	mov.b32 	%r197, 0;
$L__BB0_10:
	add.s32 	%r87, %r197, %r13;
	cvt.s64.s32 	%rd6, %r87;
	add.s64 	%rd2, %rd1, %rd6;
	ld.global.u8 	%rs1, [%rd2];
	mov.b32 	%r198, 0;
	setp.gt.s16 	%p9, %rs1, 83;
	@%p9 bra 	$L__BB0_19;
	setp.gt.s16 	%p16, %rs1, 64;
	@%p16 bra 	$L__BB0_15;
	setp.eq.s16 	%p20, %rs1, 43;
	@%p20 bra 	$L__BB0_27;
	setp.eq.s16 	%p21, %rs1, 45;
	@%p21 bra 	$L__BB0_14;
	bra.uni 	$L__BB0_29;
$L__BB0_14:
	mov.b32 	%r198, 4;
	bra.uni 	$L__BB0_28;
$L__BB0_15:
	setp.eq.s16 	%p17, %rs1, 65;
	@%p17 bra 	$L__BB0_28;
	setp.eq.s16 	%p18, %rs1, 67;
	@%p18 bra 	$L__BB0_25;
	setp.eq.s16 	%p19, %rs1, 71;
	@%p19 bra 	$L__BB0_18;
	bra.uni 	$L__BB0_29;
$L__BB0_18:
	mov.b32 	%r198, 2;
	bra.uni 	$L__BB0_28;
$L__BB0_19:
	setp.gt.s16 	%p10, %rs1, 98;
	@%p10 bra 	$L__BB0_22;
	setp.eq.s16 	%p14, %rs1, 84;
	@%p14 bra 	$L__BB0_26;
	setp.eq.s16 	%p15, %rs1, 97;
	@%p15 bra 	$L__BB0_28;
	bra.uni 	$L__BB0_29;
$L__BB0_22:
	setp.eq.s16 	%p11, %rs1, 116;
	@%p11 bra 	$L__BB0_26;
	setp.eq.s16 	%p12, %rs1, 103;
	@%p12 bra 	$L__BB0_18;
	setp.ne.s16 	%p13, %rs1, 99;
	@%p13 bra 	$L__BB0_29;
$L__BB0_25:
	mov.b32 	%r198, 1;
	bra.uni 	$L__BB0_28;
$L__BB0_26:
	mov.b32 	%r198, 3;
	bra.uni 	$L__BB0_28;
$L__BB0_27:
	mov.b32 	%r198, 5;
$L__BB0_28:
	add.s32 	%r93, %r198, %r14;
	shl.b32 	%r94, %r93, 2;
	mov.u32 	%r95, _ZZ16countAllelesCUDAPKcPKiS0_PiiiiE12sharedCounts;
	add.s32 	%r96, %r95, %r94;
	atom.shared.add.u32 	%r97, [%r96], 1;
$L__BB0_29:
	ld.global.u8 	%rs2, [%rd2+1];
	mov.b32 	%r199, 0;
	setp.gt.s16 	%p22, %rs2, 83;
	@%p22 bra 	$L__BB0_38;
	setp.gt.s16 	%p29, %rs2, 64;
	@%p29 bra 	$L__BB0_34;
	setp.eq.s16 	%p33, %rs2, 43;
	@%p33 bra 	$L__BB0_46;
	setp.eq.s16 	%p34, %rs2, 45;
	@%p34 bra 	$L__BB0_33;
	bra.uni 	$L__BB0_48;
$L__BB0_33:
	mov.b32 	%r199, 4;
	bra.uni 	$L__BB0_47;
$L__BB0_34:
	setp.eq.s16 	%p30, %rs2, 65;
	@%p30 bra 	$L__BB0_47;
	setp.eq.s16 	%p31, %rs2, 67;
	@%p31 bra 	$L__BB0_45;
	setp.eq.s16 	%p32, %rs2, 71;
	@%p32 bra 	$L__BB0_37;
	bra.uni 	$L__BB0_48;
$L__BB0_37:
	mov.b32 	%r199, 2;
	bra.uni 	$L__BB0_47;
$L__BB0_38:
	setp.gt.s16 	%p23, %rs2, 98;
	@%p23 bra 	$L__BB0_41;
	setp.eq.s16 	%p27, %rs2, 84;
	@%p27 bra 	$L__BB0_44;
	setp.eq.s16 	%p28, %rs2, 97;
	@%p28 bra 	$L__BB0_47;
	bra.uni 	$L__BB0_48;
$L__BB0_41:
	setp.eq.s16 	%p24, %rs2, 99;
	@%p24 bra 	$L__BB0_45;
	setp.eq.s16 	%p25, %rs2, 103;
	@%p25 bra 	$L__BB0_37;
	setp.ne.s16 	%p26, %rs2, 116;
	@%p26 bra 	$L__BB0_48;
$L__BB0_44:
	mov.b32 	%r199, 3;
	bra.uni 	$L__BB0_47;
$L__BB0_45:
	mov.b32 	%r199, 1;
	bra.uni 	$L__BB0_47;
$L__BB0_46:
	mov.b32 	%r199, 5;
$L__BB0_47:
	add.s32 	%r104, %r199, %r14;
	shl.b32 	%r105, %r104, 2;
	mov.u32 	%r106, _ZZ16countAllelesCUDAPKcPKiS0_PiiiiE12sharedCounts;
	add.s32 	%r107, %r106, %r105;
	atom.shared.add.u32 	%r108, [%r107], 1;
$L__BB0_48:
	ld.global.u8 	%rs3, [%rd2+2];
	mov.b32 	%r200, 0;
	setp.gt.s16 	%p35, %rs3, 83;
	@%p35 bra 	$L__BB0_57;
	setp.gt.s16 	%p42, %rs3, 64;
	@%p42 bra 	$L__BB0_53;
	setp.eq.s16 	%p46, %rs3, 43;
	@%p46 bra 	$L__BB0_65;
	setp.eq.s16 	%p47, %rs3, 45;
	@%p47 bra 	$L__BB0_52;
	bra.uni 	$L__BB0_67;
$L__BB0_52:
	mov.b32 	%r200, 4;
	bra.uni 	$L__BB0_66;
$L__BB0_53:
	setp.eq.s16 	%p43, %rs3, 65;
	@%p43 bra 	$L__BB0_66;
	setp.eq.s16 	%p44, %rs3, 67;
	@%p44 bra 	$L__BB0_64;
	setp.eq.s16 	%p45, %rs3, 71;
	@%p45 bra 	$L__BB0_56;
	bra.uni 	$L__BB0_67;
$L__BB0_56:
	mov.b32 	%r200, 2;
	bra.uni 	$L__BB0_66;
$L__BB0_57:
	setp.gt.s16 	%p36, %rs3, 98;
	@%p36 bra 	$L__BB0_60;
	setp.eq.s16 	%p40, %rs3, 84;
	@%p40 bra 	$L__BB0_63;
	setp.eq.s16 	%p41, %rs3, 97;
	@%p41 bra 	$L__BB0_66;
	bra.uni 	$L__BB0_67;
$L__BB0_60:
	setp.eq.s16 	%p37, %rs3, 99;
	@%p37 bra 	$L__BB0_64;
	setp.eq.s16 	%p38, %rs3, 103;
	@%p38 bra 	$L__BB0_56;
	setp.ne.s16 	%p39, %rs3, 116;
	@%p39 bra 	$L__BB0_67;
$L__BB0_63:
	mov.b32 	%r200, 3;
	bra.uni 	$L__BB0_66;
$L__BB0_64:
	mov.b32 	%r200, 1;
	bra.uni 	$L__BB0_66;
$L__BB0_65:
	mov.b32 	%r200, 5;
$L__BB0_66:
	add.s32 	%r115, %r200, %r14;
	shl.b32 	%r116, %r115, 2;
	mov.u32 	%r117, _ZZ16countAllelesCUDAPKcPKiS0_PiiiiE12sharedCounts;
	add.s32 	%r118, %r117, %r116;
	atom.shared.add.u32 	%r119, [%r118], 1;
$L__BB0_67:
	ld.global.u8 	%rs4, [%rd2+3];
	mov.b32 	%r201, 0;
	setp.gt.s16 	%p48, %rs4, 83;
	@%p48 bra 	$L__BB0_76;
	setp.gt.s16 	%p55, %rs4, 64;
	@%p55 bra 	$L__BB0_72;
	setp.eq.s16 	%p59, %rs4, 43;
	@%p59 bra 	$L__BB0_84;
	setp.eq.s16 	%p60, %rs4, 45;
	@%p60 bra 	$L__BB0_71;
	bra.uni 	$L__BB0_86;
$L__BB0_71:
	mov.b32 	%r201, 4;
	bra.uni 	$L__BB0_85;
$L__BB0_72:
	setp.eq.s16 	%p56, %rs4, 65;
	@%p56 bra 	$L__BB0_85;
	setp.eq.s16 	%p57, %rs4, 67;
	@%p57 bra 	$L__BB0_83;
	setp.eq.s16 	%p58, %rs4, 71;
	@%p58 bra 	$L__BB0_75;
	bra.uni 	$L__BB0_86;
$L__BB0_75:
	mov.b32 	%r201, 2;
	bra.uni 	$L__BB0_85;
$L__BB0_76:
	setp.gt.s16 	%p49, %rs4, 98;
	@%p49 bra 	$L__BB0_79;
	setp.eq.s16 	%p53, %rs4, 84;
	@%p53 bra 	$L__BB0_82;
	setp.eq.s16 	%p54, %rs4, 97;
	@%p54 bra 	$L__BB0_85;
	bra.uni 	$L__BB0_86;
$L__BB0_79:
	setp.eq.s16 	%p50, %rs4, 99;
	@%p50 bra 	$L__BB0_83;
	setp.eq.s16 	%p51, %rs4, 103;
	@%p51 bra 	$L__BB0_75;
	setp.ne.s16 	%p52, %rs4, 116;
	@%p52 bra 	$L__BB0_86;
$L__BB0_82:
	mov.b32 	%r201, 3;
	bra.uni 	$L__BB0_85;
$L__BB0_83:
	mov.b32 	%r201, 1;
	bra.uni 	$L__BB0_85;
$L__BB0_84:
	mov.b32 	%r201, 5;
$L__BB0_85:
	add.s32 	%r126, %r201, %r14;
	shl.b32 	%r127, %r126, 2;
	mov.u32 	%r128, _ZZ16countAllelesCUDAPKcPKiS0_PiiiiE12sharedCounts;
	add.s32 	%r129, %r128, %r127;
	atom.shared.add.u32 	%r130, [%r129], 1;
$L__BB0_86:
	add.s32 	%r197, %r197, 4;
	setp.ne.s32 	%p61, %r197, %r203;
	@%p61 bra 	$L__BB0_10;
$L__BB0_87:
	setp.eq.s32 	%p62, %r15, 0;
	@%p62 bra 	$L__BB0_109;
	mov.b32 	%r204, 0;
$L__BB0_89:
	.pragma "nounroll";
	add.s32 	%r133, %r203, %r13;
	cvt.s64.s32 	%rd7, %r133;
	add.s64 	%rd8, %rd1, %rd7;
	ld.global.u8 	%rs5, [%rd8];
	mov.b32 	%r205, 0;
	setp.gt.s16 	%p63, %rs5, 83;
	@%p63 bra 	$L__BB0_98;
	setp.gt.s16 	%p70, %rs5, 64;
	@%p70 bra 	$L__BB0_94;
	setp.eq.s16 	%p74, %rs5, 43;
	@%p74 bra 	$L__BB0_106;
	setp.eq.s16 	%p75, %rs5, 45;
	@%p75 bra 	$L__BB0_93;
	bra.uni 	$L__BB0_108;
$L__BB0_93:
	mov.b32 	%r205, 4;
	bra.uni 	$L__BB0_107;
$L__BB0_94:
	setp.eq.s16 	%p71, %rs5, 65;
	@%p71 bra 	$L__BB0_107;
	setp.eq.s16 	%p72, %rs5, 67;
	@%p72 bra 	$L__BB0_105;
	setp.eq.s16 	%p73, %rs5, 71;
	@%p73 bra 	$L__BB0_97;
	bra.uni 	$L__BB0_108;
$L__BB0_97:
	mov.b32 	%r205, 2;
	bra.uni 	$L__BB0_107;
$L__BB0_98:
	setp.gt.s16 	%p64, %rs5, 98;
	@%p64 bra 	$L__BB0_101;
	setp.eq.s16 	%p68, %rs5, 84;
	@%p68 bra 	$L__BB0_104;
	setp.eq.s16 	%p69, %rs5, 97;
	@%p69 bra 	$L__BB0_107;
	bra.uni 	$L__BB0_108;
$L__BB0_101:
	setp.eq.s16 	%p65, %rs5, 99;
	@%p65 bra 	$L__BB0_105;
	setp.eq.s16 	%p66, %rs5, 103;
	@%p66 bra 	$L__BB0_97;
	setp.ne.s16 	%p67, %rs5, 116;
	@%p67 bra 	$L__BB0_108;
$L__BB0_104:
	mov.b32 	%r205, 3;
	bra.uni 	$L__BB0_107;
$L__BB0_105:
	mov.b32 	%r205, 1;
	bra.uni 	$L__BB0_107;
$L__BB0_106:
	mov.b32 	%r205, 5;
$L__BB0_107:
	add.s32 	%r139, %r205, %r14;
	shl.b32 	%r140, %r139, 2;
	mov.u32 	%r141, _ZZ16countAllelesCUDAPKcPKiS0_PiiiiE12sharedCounts;
	add.s32 	%r142, %r141, %r140;
	atom.shared.add.u32 	%r143, [%r142], 1;
$L__BB0_108:
	add.s32 	%r203, %r203, 1;
	add.s32 	%r204, %r204, 1;
	setp.ne.s32 	%p76, %r204, %r15;
	@%p76 bra 	$L__BB0_89;
$L__BB0_109:
	bar.sync 	0;
	setp.ne.s32 	%p77, %r2, 0;
	@%p77 bra 	$L__BB0_123;
	mul.lo.s32 	%r29, %r3, 6;
	and.b32  	%r30, %r1, 7;
	add.s32 	%r31, %r30, -1;
	and.b32  	%r32, %r1, 3;
	and.b32  	%r33, %r1, 2040;
	and.b32  	%r34, %r1, 1;
	and.b32  	%r145, %r1, -8;
	neg.s32 	%r35, %r145;
	cvta.to.global.u64 	%rd3, %rd4;
	mov.b32 	%r206, 0;
$L__BB0_111:
	setp.lt.u32 	%p78, %r1, 8;
	mov.b32 	%r214, 0;
	mov.u32 	%r219, %r214;
	@%p78 bra 	$L__BB0_114;
	shl.b32 	%r149, %r206, 2;
	mov.u32 	%r150, _ZZ16countAllelesCUDAPKcPKiS0_PiiiiE12sharedCounts;
	add.s32 	%r151, %r150, %r149;
	add.s32 	%r207, %r151, 96;
	mov.b32 	%r219, 0;
	mov.u32 	%r208, %r35;
$L__BB0_113:
	.pragma "nounroll";
	ld.shared.u32 	%r152, [%r207+-96];
	add.s32 	%r153, %r152, %r219;
	ld.shared.u32 	%r154, [%r207+-72];
	add.s32 	%r155, %r154, %r153;
	ld.shared.u32 	%r156, [%r207+-48];
	add.s32 	%r157, %r156, %r155;
	ld.shared.u32 	%r158, [%r207+-24];
	add.s32 	%r159, %r158, %r157;
	ld.shared.u32 	%r160, [%r207];
	add.s32 	%r161, %r160, %r159;
	ld.shared.u32 	%r162, [%r207+24];
	add.s32 	%r163, %r162, %r161;
	ld.shared.u32 	%r164, [%r207+48];
	add.s32 	%r165, %r164, %r163;
	ld.shared.u32 	%r166, [%r207+72];
	add.s32 	%r219, %r166, %r165;
	add.s32 	%r208, %r208, 8;
	add.s32 	%r207, %r207, 192;
	setp.ne.s32 	%p79, %r208, 0;
	mov.u32 	%r214, %r33;
	@%p79 bra 	$L__BB0_113;
$L__BB0_114:
	setp.eq.s32 	%p80, %r30, 0;
	@%p80 bra 	$L__BB0_122;
	setp.lt.u32 	%p81, %r31, 3;
	@%p81 bra 	$L__BB0_117;
	mad.lo.s32 	%r168, %r214, 6, %r206;
	shl.b32 	%r169, %r168, 2;
	mov.u32 	%r170, _ZZ16countAllelesCUDAPKcPKiS0_PiiiiE12sharedCounts;
	add.s32 	%r171, %r170, %r169;
	ld.shared.u32 	%r172, [%r171];
	add.s32 	%r173, %r172, %r219;
	ld.shared.u32 	%r174, [%r171+24];
	add.s32 	%r175, %r174, %r173;
	ld.shared.u32 	%r176, [%r171+48];
	add.s32 	%r177, %r176, %r175;
	ld.shared.u32 	%r178, [%r171+72];
	add.s32 	%r219, %r178, %r177;
	add.s32 	%r214, %r214, 4;
$L__BB0_117:
	setp.eq.s32 	%p82, %r32, 0;
	@%p82 bra 	$L__BB0_122;
	setp.eq.s32 	%p83, %r32, 1;
	@%p83 bra 	$L__BB0_120;
	mad.lo.s32 	%r180, %r214, 6, %r206;
	shl.b32 	%r181, %r180, 2;
	mov.u32 	%r182, _ZZ16countAllelesCUDAPKcPKiS0_PiiiiE12sharedCounts;
	add.s32 	%r183, %r182, %r181;
	ld.shared.u32 	%r184, [%r183];
	add.s32 	%r185, %r184, %r219;
	ld.shared.u32 	%r186, [%r183+24];
	add.s32 	%r219, %r186, %r185;
	add.s32 	%r214, %r214, 2;
$L__BB0_120:
	setp.eq.s32 	%p84, %r34, 0;
	@%p84 bra 	$L__BB0_122;
	mad.lo.s32 	%r187, %r214, 6, %r206;
	shl.b32 	%r188, %r187, 2;
	mov.u32 	%r189, _ZZ16countAllelesCUDAPKcPKiS0_PiiiiE12sharedCounts;
	add.s32 	%r190, %r189, %r188;
	ld.shared.u32 	%r191, [%r190];
	add.s32 	%r219, %r191, %r219;
$L__BB0_122:
	add.s32 	%r192, %r206, %r29;
	mul.wide.s32 	%rd9, %r192, 4;
	add.s64 	%rd10, %rd3, %rd9;
	st.global.u32 	[%rd10], %r219;
	add.s32 	%r206, %r206, 1;
	setp.ne.s32 	%p85, %r206, 6;
	@%p85 bra 	$L__BB0_111;
$L__BB0_123:
	ret;

}
	// .globl	_Z22calculateGenotypesCUDAPKiPKcPfPiif
.visible .entry _Z22calculateGenotypesCUDAPKiPKcPfPiif(
	.param .u64 .ptr .align 1 _Z22calculateGenotypesCUDAPKiPKcPfPiif_param_0,
	.param .u64 .ptr .align 1 _Z22calculateGenotypesCUDAPKiPKcPfPiif_param_1,
	.param .u64 .ptr .align 1 _Z22calculateGenotypesCUDAPKiPKcPfPiif_param_2,
	.param .u64 .ptr .align 1 _Z22calculateGenotypesCUDAPKiPKcPfPiif_param_3,
	.param .u32 _Z22calculateGenotypesCUDAPKiPKcPfPiif_param_4,
	.param .f32 _Z22calculateGenotypesCUDAPKiPKcPfPiif_param_5
)
{
	.reg .pred 	%p<11>;
	.reg .b32 	%r<41>;
	.reg .b32 	%f<27>;
	.reg .b64 	%rd<17>;

	ld.param.u64 	%rd3, [_Z22calculateGenotypesCUDAPKiPKcPfPiif_param_0];
	ld.param.u64 	%rd4, [_Z22calculateGenotypesCUDAPKiPKcPfPiif_param_2];
	ld.param.u64 	%rd5, [_Z22calculateGenotypesCUDAPKiPKcPfPiif_param_3];
	ld.param.u32 	%r14, [_Z22calculateGenotypesCUDAPKiPKcPfPiif_param_4];
	cvta.to.global.u64 	%rd1, %rd4;
	cvta.to.global.u64 	%rd2, %rd5;
	mov.u32 	%r15, %ctaid.x;
	mov.u32 	%r16, %ntid.x;
	mov.u32 	%r17, %tid.x;
	mad.lo.s32 	%r1, %r15, %r16, %r17;
	setp.ge.s32 	%p1, %r1, %r14;
	@%p1 bra 	$L__BB1_15;
	cvta.to.global.u64 	%rd6, %rd3;
	mul.lo.s32 	%r18, %r1, 6;
	mul.wide.s32 	%rd7, %r18, 4;
	add.s64 	%rd8, %rd6, %rd7;
	ld.global.u32 	%r2, [%rd8];
	ld.global.u32 	%r3, [%rd8+4];
	ld.global.u32 	%r4, [%rd8+8];
	ld.global.u32 	%r5, [%rd8+12];
	ld.global.u32 	%r19, [%rd8+16];
	ld.global.u32 	%r20, [%rd8+20];
	add.s32 	%r21, %r3, %r2;
	add.s32 	%r22, %r21, %r4;
	add.s32 	%r23, %r22, %r5;
	add.s32 	%r24, %r23, %r19;
	add.s32 	%r6, %r24, %r20;
	setp.ne.s32 	%p2, %r6, 0;
	@%p2 bra 	$L__BB1_3;
	mul.wide.s32 	%rd15, %r1, 4;
	add.s64 	%rd16, %rd2, %rd15;
	mov.b32 	%r34, -1;
	st.global.u32 	[%rd16], %r34;
	bra.uni 	$L__BB1_15;
$L__BB1_3:
	cvt.rn.f32.s32 	%f13, %r2;
	cvt.rn.f32.s32 	%f14, %r6;
	div.approx.f32 	%f15, %f13, %f14;
	cvt.rn.f32.s32 	%f16, %r3;
	div.approx.f32 	%f1, %f16, %f14;
	cvt.rn.f32.s32 	%f17, %r4;
	div.approx.f32 	%f2, %f17, %f14;
	cvt.rn.f32.s32 	%f18, %r5;
	div.approx.f32 	%f3, %f18, %f14;
	setp.leu.f32 	%p3, %f15, 0f00000000;
	selp.f32 	%f22, 0f00000000, %f15, %p3;
	selp.s32 	%r36, -1, 0, %p3;
	setp.gt.f32 	%p4, %f1, %f22;
	mov.b32 	%r38, 1;
	mov.f32 	%f24, %f1;
	@%p4 bra 	$L__BB1_6;
	setp.leu.f32 	%p5, %f1, 0f00000000;
	mov.b32 	%r26, -1;
	mov.f32 	%f19, 0f00000000;
	mov.f32 	%f24, %f22;
	mov.f32 	%f22, %f19;
	mov.u32 	%r38, %r36;
	mov.u32 	%r36, %r26;
	@%p5 bra 	$L__BB1_6;
	mov.b32 	%r36, 1;
	mov.f32 	%f22, %f1;
$L__BB1_6:
	setp.gt.f32 	%p6, %f2, %f24;
	mov.b32 	%r40, 2;
	mov.f32 	%f26, %f2;
	@%p6 bra 	$L__BB1_9;
	setp.leu.f32 	%p7, %f2, %f22;
	mov.f32 	%f26, %f24;
	mov.f32 	%f24, %f22;
	mov.u32 	%r40, %r38;
	mov.u32 	%r38, %r36;
	@%p7 bra 	$L__BB1_9;
	mov.b32 	%r38, 2;
	mov.f32 	%f24, %f2;
$L__BB1_9:
	setp.gt.f32 	%p8, %f3, %f26;
	mov.b32 	%r39, 3;
	mov.f32 	%f25, %f3;
	@%p8 bra 	$L__BB1_12;
	setp.leu.f32 	%p9, %f3, %f24;
	mov.f32 	%f25, %f26;
	mov.f32 	%f26, %f24;
	mov.u32 	%r39, %r40;
	mov.u32 	%r40, %r38;
	@%p9 bra 	$L__BB1_12;
	mov.b32 	%r40, 3;
	mov.f32 	%f26, %f3;
$L__BB1_12:
	mul.f32 	%f11, %f25, %f25;
	add.f32 	%f20, %f25, %f25;
	mul.f32 	%f12, %f20, %f26;
	setp.leu.f32 	%p10, %f11, %f12;
	@%p10 bra 	$L__BB1_14;
	mul.lo.s32 	%r33, %r39, 11;
	mul.wide.s32 	%rd12, %r1, 4;
	add.s64 	%rd13, %rd2, %rd12;
	st.global.u32 	[%rd13], %r33;
	add.s64 	%rd14, %rd1, %rd12;
	st.global.f32 	[%rd14], %f11;
	bra.uni 	$L__BB1_15;
$L__BB1_14:
	mad.lo.s32 	%r32, %r39, 10, %r40;
	mul.wide.s32 	%rd9, %r1, 4;
	add.s64 	%rd10, %rd2, %rd9;
	st.global.u32 	[%rd10], %r32;
	add.s64 	%rd11, %rd1, %rd9;
	st.global.f32 	[%rd11], %f12;
$L__BB1_15:
	ret;

}
	// .globl	_Z26calculateProbabilitiesCUDAPKiPKfPfif
.visible .entry _Z26calculateProbabilitiesCUDAPKiPKfPfif(
	.param .u64 .ptr .align 1 _Z26calculateProbabilitiesCUDAPKiPKfPfif_param_0,
	.param .u64 .ptr .align 1 _Z26calculateProbabilitiesCUDAPKiPKfPfif_param_1,
	.param .u64 .ptr .align 1 _Z26calculateProbabilitiesCUDAPKiPKfPfif_param_2,
	.param .u32 _Z26calculateProbabilitiesCUDAPKiPKfPfif_param_3,
	.param .f32 _Z26calculateProbabilitiesCUDAPKiPKfPfif_param_4
)
{
	.reg .pred 	%p<12>;
	.reg .b32 	%r<19>;
	.reg .b32 	%f<44>;
	.reg .b64 	%rd<15>;

	ld.param.u64 	%rd2, [_Z26calculateProbabilitiesCUDAPKiPKfPfif_param_0];
	ld.param.u64 	%rd3, [_Z26calculateProbabilitiesCUDAPKiPKfPfif_param_1];
	ld.param.u64 	%rd4, [_Z26calculateProbabilitiesCUDAPKiPKfPfif_param_2];
	ld.param.u32 	%r7, [_Z26calculateProbabilitiesCUDAPKiPKfPfif_param_3];
	ld.param.f32 	%f13, [_Z26calculateProbabilitiesCUDAPKiPKfPfif_param_4];
	cvta.to.global.u64 	%rd1, %rd4;
	mov.u32 	%r8, %ctaid.x;
	mov.u32 	%r9, %ntid.x;
	mov.u32 	%r10, %tid.x;
	mad.lo.s32 	%r1, %r8, %r9, %r10;
	setp.ge.s32 	%p1, %r1, %r7;
	@%p1 bra 	$L__BB2_14;
	cvta.to.global.u64 	%rd5, %rd2;
	mul.lo.s32 	%r11, %r1, 6;
	mul.wide.s32 	%rd6, %r11, 4;
	add.s64 	%rd7, %rd5, %rd6;
	ld.global.u32 	%r2, [%rd7];
	ld.global.u32 	%r3, [%rd7+4];
	ld.global.u32 	%r4, [%rd7+8];
	ld.global.u32 	%r5, [%rd7+12];
	ld.global.u32 	%r12, [%rd7+16];
	ld.global.u32 	%r13, [%rd7+20];
	add.s32 	%r14, %r3, %r2;
	add.s32 	%r15, %r14, %r4;
	add.s32 	%r16, %r15, %r5;
	add.s32 	%r17, %r16, %r12;
	add.s32 	%r6, %r17, %r13;
	setp.ne.s32 	%p2, %r6, 0;
	@%p2 bra 	$L__BB2_3;
	mul.wide.s32 	%rd13, %r1, 4;
	add.s64 	%rd14, %rd1, %rd13;
	mov.b32 	%r18, 0;
	st.global.u32 	[%rd14], %r18;
	bra.uni 	$L__BB2_14;
$L__BB2_3:
	setp.eq.s64 	%p3, %rd3, 0;
	mov.f32 	%f39, 0f41F00000;
	@%p3 bra 	$L__BB2_5;
	cvta.to.global.u64 	%rd8, %rd3;
	mul.wide.s32 	%rd9, %r1, 4;
	add.s64 	%rd10, %rd8, %rd9;
	ld.global.f32 	%f39, [%rd10];
$L__BB2_5:
	div.rn.f32 	%f16, %f39, 0fC1200000;
	mul.f32 	%f17, %f16, 0f40549A78;
	ex2.approx.f32 	%f3, %f17;
	cvt.rn.f32.s32 	%f4, %r6;
	setp.lt.s32 	%p4, %r2, 1;
	mov.f32 	%f41, 0f3F800000;
	@%p4 bra 	$L__BB2_7;
	mov.f32 	%f18, 0f40400000;
	div.approx.f32 	%f19, %f3, %f18;
	cvt.rn.f32.u32 	%f20, %r2;
	div.approx.f32 	%f21, %f20, %f4;
	setp.gt.f32 	%p5, %f21, %f19;
	selp.f32 	%f41, %f21, %f19, %p5;
$L__BB2_7:
	setp.lt.s32 	%p6, %r3, 1;
	@%p6 bra 	$L__BB2_9;
	mov.f32 	%f22, 0f40400000;
	div.approx.f32 	%f23, %f3, %f22;
	cvt.rn.f32.u32 	%f24, %r3;
	div.approx.f32 	%f25, %f24, %f4;
	setp.gt.f32 	%p7, %f25, %f23;
	selp.f32 	%f26, %f25, %f23, %p7;
	mul.f32 	%f41, %f41, %f26;
$L__BB2_9:
	setp.lt.s32 	%p8, %r4, 1;
	@%p8 bra 	$L__BB2_11;
	mov.f32 	%f27, 0f40400000;
	div.approx.f32 	%f28, %f3, %f27;
	cvt.rn.f32.u32 	%f29, %r4;
	div.approx.f32 	%f30, %f29, %f4;
	setp.gt.f32 	%p9, %f30, %f28;
	selp.f32 	%f31, %f30, %f28, %p9;
	mul.f32 	%f41, %f41, %f31;
$L__BB2_11:
	setp.lt.s32 	%p10, %r5, 1;
	@%p10 bra 	$L__BB2_13;
	mov.f32 	%f32, 0f40400000;
	div.approx.f32 	%f33, %f3, %f32;
	cvt.rn.f32.u32 	%f34, %r5;
	div.approx.f32 	%f35, %f34, %f4;
	setp.gt.f32 	%p11, %f35, %f33;
	selp.f32 	%f36, %f35, %f33, %p11;
	mul.f32 	%f41, %f41, %f36;
$L__BB2_13:
	mul.f32 	%f37, %f13, %f41;
	min.f32 	%f38, %f37, 0f3F800000;
	mul.wide.s32 	%rd11, %r1, 4;
	add.s64 	%rd12, %rd1, %rd11;
	st.global.f32 	[%rd12], %f38;
$L__BB2_14:
	ret;

}
	// .globl	_Z23batchProcessAllelesCUDAPKcPKiS2_Pii
.visible .entry _Z23batchProcessAllelesCUDAPKcPKiS2_Pii(
	.param .u64 .ptr .align 1 _Z23batchProcessAllelesCUDAPKcPKiS2_Pii_param_0,
	.param .u64 .ptr .align 1 _Z23batchProcessAllelesCUDAPKcPKiS2_Pii_param_1,
	.param .u64 .ptr .align 1 _Z23batchProcessAllelesCUDAPKcPKiS2_Pii_param_2,
	.param .u64 .ptr .align 1 _Z23batchProcessAllelesCUDAPKcPKiS2_Pii_param_3,
	.param .u32 _Z23batchProcessAllelesCUDAPKcPKiS2_Pii_param_4
)
{
	.reg .pred 	%p<73>;
	.reg .b16 	%rs<6>;
	.reg .b32 	%r<198>;
	.reg .b64 	%rd<31>;

	ld.param.u64 	%rd8, [_Z23batchProcessAllelesCUDAPKcPKiS2_Pii_param_0];
	ld.param.u64 	%rd5, [_Z23batchProcessAllelesCUDAPKcPKiS2_Pii_param_1];
	ld.param.u64 	%rd6, [_Z23batchProcessAllelesCUDAPKcPKiS2_Pii_param_2];
	ld.param.u64 	%rd7, [_Z23batchProcessAllelesCUDAPKcPKiS2_Pii_param_3];
	ld.param.u32 	%r120, [_Z23batchProcessAllelesCUDAPKcPKiS2_Pii_param_4];
	cvta.to.global.u64 	%rd1, %rd8;
	mov.u32 	%r121, %ctaid.x;
	mov.u32 	%r122, %ntid.x;
	mov.u32 	%r123, %tid.x;
	mad.lo.s32 	%r1, %r121, %r122, %r123;
	mov.u32 	%r2, %ctaid.y;
	setp.ge.s32 	%p1, %r2, %r120;
	@%p1 bra 	$L__BB3_32;
	cvta.to.global.u64 	%rd9, %rd5;
	cvta.to.global.u64 	%rd10, %rd6;
	mul.wide.u32 	%rd11, %r2, 4;
	add.s64 	%rd12, %rd9, %rd11;
	ld.global.u32 	%r3, [%rd12];
	add.s64 	%rd2, %rd10, %rd11;
	setp.ge.s32 	%p2, %r1, %r3;
	@%p2 bra 	$L__BB3_32;
	ld.global.u32 	%r4, [%rd2];
	mul.lo.s32 	%r125, %r2, %r3;
	mul.lo.s32 	%r5, %r125, 6;
	setp.lt.s32 	%p3, %r3, 1;
	mov.b32 	%r186, 0;
	mov.u32 	%r187, %r186;
	mov.u32 	%r191, %r186;
	mov.u32 	%r190, %r186;
	mov.u32 	%r189, %r186;
	mov.u32 	%r188, %r186;
	@%p3 bra 	$L__BB3_31;
	mul.lo.s32 	%r6, %r3, %r1;
	and.b32  	%r7, %r3, 3;
	setp.lt.u32 	%p4, %r3, 4;
	mov.b32 	%r186, 0;
	mov.u32 	%r142, %r186;
	@%p4 bra 	$L__BB3_9;
	cvt.s64.s32 	%rd13, %r4;
	and.b32  	%r142, %r3, 2147483644;
	neg.s32 	%r161, %r142;
	add.s64 	%rd3, %rd1, %rd13;
	add.s32 	%r160, %r6, 1;
	add.s32 	%r159, %r6, 2;
	add.s32 	%r158, %r6, 3;
	mov.b32 	%r186, 0;
	mov.u32 	%r157, %r6;
	mov.u32 	%r187, %r186;
	mov.u32 	%r188, %r186;
	mov.u32 	%r189, %r186;
	mov.u32 	%r190, %r186;
	mov.u32 	%r191, %r186;
$L__BB3_5:
	cvt.s64.s32 	%rd14, %r157;
	add.s64 	%rd15, %rd3, %rd14;
	ld.global.u8 	%rs1, [%rd15];
	setp.gt.s16 	%p5, %rs1, 83;
	@%p5 bra 	$L__BB3_39;
	setp.gt.s16 	%p12, %rs1, 64;
	@%p12 bra 	$L__BB3_35;
	setp.eq.s16 	%p16, %rs1, 43;
	@%p16 bra 	$L__BB3_8;
	bra.uni 	$L__BB3_33;
$L__BB3_8:
	add.s32 	%r186, %r186, 1;
	bra.uni 	$L__BB3_48;
$L__BB3_9:
	setp.eq.s32 	%p58, %r7, 0;
	@%p58 bra 	$L__BB3_31;
	cvt.s64.s32 	%rd22, %r4;
	add.s64 	%rd4, %rd1, %rd22;
	add.s32 	%r144, %r142, %r6;
	neg.s32 	%r143, %r7;
$L__BB3_11:
	.pragma "nounroll";
	cvt.s64.s32 	%rd23, %r144;
	add.s64 	%rd24, %rd4, %rd23;
	ld.global.u8 	%rs5, [%rd24];
	setp.gt.s16 	%p59, %rs5, 83;
	@%p59 bra 	$L__BB3_20;
	setp.gt.s16 	%p66, %rs5, 64;
	@%p66 bra 	$L__BB3_16;
	setp.eq.s16 	%p70, %rs5, 43;
	@%p70 bra 	$L__BB3_29;
	setp.eq.s16 	%p71, %rs5, 45;
	@%p71 bra 	$L__BB3_15;
	bra.uni 	$L__BB3_30;
$L__BB3_15:
	add.s32 	%r187, %r187, 1;
	bra.uni 	$L__BB3_30;
$L__BB3_16:
	setp.eq.s16 	%p67, %rs5, 65;
	@%p67 bra 	$L__BB3_23;
	setp.eq.s16 	%p68, %rs5, 67;
	@%p68 bra 	$L__BB3_28;
	setp.eq.s16 	%p69, %rs5, 71;
	@%p69 bra 	$L__BB3_19;
	bra.uni 	$L__BB3_30;
$L__BB3_19:
	add.s32 	%r190, %r190, 1;
	bra.uni 	$L__BB3_30;
$L__BB3_20:
	setp.gt.s16 	%p60, %rs5, 98;
	@%p60 bra 	$L__BB3_24;
	setp.eq.s16 	%p64, %rs5, 84;
	@%p64 bra 	$L__BB3_27;
	setp.eq.s16 	%p65, %rs5, 97;
	@%p65 bra 	$L__BB3_23;
	bra.uni 	$L__BB3_30;
$L__BB3_23:
	add.s32 	%r188, %r188, 1;
	bra.uni 	$L__BB3_30;
$L__BB3_24:
	setp.eq.s16 	%p61, %rs5, 99;
	@%p61 bra 	$L__BB3_28;
	setp.eq.s16 	%p62, %rs5, 103;
	@%p62 bra 	$L__BB3_19;
	setp.ne.s16 	%p63, %rs5, 116;
	@%p63 bra 	$L__BB3_30;
$L__BB3_27:
	add.s32 	%r191, %r191, 1;
	bra.uni 	$L__BB3_30;
$L__BB3_28:
	add.s32 	%r189, %r189, 1;
	bra.uni 	$L__BB3_30;
$L__BB3_29:
	add.s32 	%r186, %r186, 1;
$L__BB3_30:
	add.s32 	%r144, %r144, 1;
	add.s32 	%r143, %r143, 1;
	setp.eq.s32 	%p72, %r143, 0;
	@%p72 bra 	$L__BB3_31;
	bra.uni 	$L__BB3_11;
$L__BB3_31:
	mul.lo.s32 	%r129, %r1, 6;
	cvt.s64.s32 	%rd25, %r129;
	cvt.s64.s32 	%rd26, %r5;
	add.s64 	%rd27, %rd25, %rd26;
	cvta.to.global.u64 	%rd28, %rd7;
	shl.b64 	%rd29, %rd27, 2;
	add.s64 	%rd30, %rd28, %rd29;
	st.global.u32 	[%rd30], %r188;
	st.global.u32 	[%rd30+4], %r189;
	st.global.u32 	[%rd30+8], %r190;
	st.global.u32 	[%rd30+12], %r191;
	st.global.u32 	[%rd30+16], %r187;
	st.global.u32 	[%rd30+20], %r186;
$L__BB3_32:
	ret;
$L__BB3_33:
	setp.eq.s16 	%p17, %rs1, 45;
	@%p17 bra 	$L__BB3_34;
	bra.uni 	$L__BB3_48;
$L__BB3_34:
	add.s32 	%r187, %r187, 1;
	bra.uni 	$L__BB3_48;
$L__BB3_35:
	setp.eq.s16 	%p13, %rs1, 65;
	@%p13 bra 	$L__BB3_42;
	setp.eq.s16 	%p14, %rs1, 67;
	@%p14 bra 	$L__BB3_47;
	setp.eq.s16 	%p15, %rs1, 71;
	@%p15 bra 	$L__BB3_38;
	bra.uni 	$L__BB3_48;
$L__BB3_38:
	add.s32 	%r190, %r190, 1;
	bra.uni 	$L__BB3_48;
$L__BB3_39:
	setp.gt.s16 	%p6, %rs1, 98;
	@%p6 bra 	$L__BB3_43;
	setp.eq.s16 	%p10, %rs1, 84;
	@%p10 bra 	$L__BB3_46;
	setp.eq.s16 	%p11, %rs1, 97;
	@%p11 bra 	$L__BB3_42;
	bra.uni 	$L__BB3_48;
$L__BB3_42:
	add.s32 	%r188, %r188, 1;
	bra.uni 	$L__BB3_48;
$L__BB3_43:
	setp.eq.s16 	%p7, %rs1, 99;
	@%p7 bra 	$L__BB3_47;
	setp.eq.s16 	%p8, %rs1, 103;
	@%p8 bra 	$L__BB3_38;
	setp.eq.s16 	%p9, %rs1, 116;
	@%p9 bra 	$L__BB3_46;
	bra.uni 	$L__BB3_48;
$L__BB3_46:
	add.s32 	%r191, %r191, 1;
	bra.uni 	$L__BB3_48;
$L__BB3_47:
	add.s32 	%r189, %r189, 1;
$L__BB3_48:
	cvt.s64.s32 	%rd16, %r160;
	add.s64 	%rd17, %rd3, %rd16;
	ld.global.u8 	%rs2, [%rd17];
	setp.gt.s16 	%p18, %rs2, 83;
	@%p18 bra 	$L__BB3_57;
	setp.gt.s16 	%p25, %rs2, 64;
	@%p25 bra 	$L__BB3_53;
	setp.eq.s16 	%p29, %rs2, 43;
	@%p29 bra 	$L__BB3_66;
	setp.eq.s16 	%p30, %rs2, 45;
	@%p30 bra 	$L__BB3_52;
	bra.uni 	$L__BB3_67;
$L__BB3_52:
	add.s32 	%r187, %r187, 1;
	bra.uni 	$L__BB3_67;
$L__BB3_53:
	setp.eq.s16 	%p26, %rs2, 65;
	@%p26 bra 	$L__BB3_60;
	setp.eq.s16 	%p27, %rs2, 67;
	@%p27 bra 	$L__BB3_65;
	setp.eq.s16 	%p28, %rs2, 71;
	@%p28 bra 	$L__BB3_56;
	bra.uni 	$L__BB3_67;
$L__BB3_56:
	add.s32 	%r190, %r190, 1;
	bra.uni 	$L__BB3_67;
$L__BB3_57:
	setp.gt.s16 	%p19, %rs2, 98;
	@%p19 bra 	$L__BB3_61;
	setp.eq.s16 	%p23, %rs2, 84;
	@%p23 bra 	$L__BB3_64;
	setp.eq.s16 	%p24, %rs2, 97;
	@%p24 bra 	$L__BB3_60;
	bra.uni 	$L__BB3_67;
$L__BB3_60:
	add.s32 	%r188, %r188, 1;
	bra.uni 	$L__BB3_67;
$L__BB3_61:
	setp.eq.s16 	%p20, %rs2, 99;
	@%p20 bra 	$L__BB3_65;
	setp.eq.s16 	%p21, %rs2, 103;
	@%p21 bra 	$L__BB3_56;
	setp.ne.s16 	%p22, %rs2, 116;
	@%p22 bra 	$L__BB3_67;
$L__BB3_64:
	add.s32 	%r191, %r191, 1;
	bra.uni 	$L__BB3_67;
$L__BB3_65:
	add.s32 	%r189, %r189, 1;
	bra.uni 	$L__BB3_67;
$L__BB3_66:
	add.s32 	%r186, %r186, 1;
$L__BB3_67:
	cvt.s64.s32 	%rd18, %r159;
	add.s64 	%rd19, %rd3, %rd18;
	ld.global.u8 	%rs3, [%rd19];
	setp.gt.s16 	%p31, %rs3, 83;
	@%p31 bra 	$L__BB3_76;
	setp.gt.s16 	%p38, %rs3, 64;
	@%p38 bra 	$L__BB3_72;
	setp.eq.s16 	%p42, %rs3, 43;
	@%p42 bra 	$L__BB3_85;
	setp.eq.s16 	%p43, %rs3, 45;
	@%p43 bra 	$L__BB3_71;
	bra.uni 	$L__BB3_86;
$L__BB3_71:
	add.s32 	%r187, %r187, 1;
	bra.uni 	$L__BB3_86;
$L__BB3_72:
	setp.eq.s16 	%p39, %rs3, 65;
	@%p39 bra 	$L__BB3_79;
	setp.eq.s16 	%p40, %rs3, 67;
	@%p40 bra 	$L__BB3_84;
	setp.eq.s16 	%p41, %rs3, 71;
	@%p41 bra 	$L__BB3_75;
	bra.uni 	$L__BB3_86;
$L__BB3_75:
	add.s32 	%r190, %r190, 1;
	bra.uni 	$L__BB3_86;
$L__BB3_76:
	setp.gt.s16 	%p32, %rs3, 98;
	@%p32 bra 	$L__BB3_80;
	setp.eq.s16 	%p36, %rs3, 84;
	@%p36 bra 	$L__BB3_83;
	setp.eq.s16 	%p37, %rs3, 97;
	@%p37 bra 	$L__BB3_79;
	bra.uni 	$L__BB3_86;
$L__BB3_79:
	add.s32 	%r188, %r188, 1;
	bra.uni 	$L__BB3_86;
$L__BB3_80:
	setp.eq.s16 	%p33, %rs3, 99;
	@%p33 bra 	$L__BB3_84;
	setp.eq.s16 	%p34, %rs3, 103;
	@%p34 bra 	$L__BB3_75;
	setp.ne.s16 	%p35, %rs3, 116;
	@%p35 bra 	$L__BB3_86;
$L__BB3_83:
	add.s32 	%r191, %r191, 1;
	bra.uni 	$L__BB3_86;
$L__BB3_84:
	add.s32 	%r189, %r189, 1;
	bra.uni 	$L__BB3_86;
$L__BB3_85:
	add.s32 	%r186, %r186, 1;
$L__BB3_86:
	cvt.s64.s32 	%rd20, %r158;
	add.s64 	%rd21, %rd3, %rd20;
	ld.global.u8 	%rs4, [%rd21];
	setp.gt.s16 	%p44, %rs4, 83;
	@%p44 bra 	$L__BB3_95;
	setp.gt.s16 	%p51, %rs4, 64;
	@%p51 bra 	$L__BB3_91;
	setp.eq.s16 	%p55, %rs4, 43;
	@%p55 bra 	$L__BB3_104;
	setp.eq.s16 	%p56, %rs4, 45;
	@%p56 bra 	$L__BB3_90;
	bra.uni 	$L__BB3_105;
$L__BB3_90:
	add.s32 	%r187, %r187, 1;
	bra.uni 	$L__BB3_105;
$L__BB3_91:
	setp.eq.s16 	%p52, %rs4, 65;
	@%p52 bra 	$L__BB3_98;
	setp.eq.s16 	%p53, %rs4, 67;
	@%p53 bra 	$L__BB3_103;
	setp.eq.s16 	%p54, %rs4, 71;
	@%p54 bra 	$L__BB3_94;
	bra.uni 	$L__BB3_105;
$L__BB3_94:
	add.s32 	%r190, %r190, 1;
	bra.uni 	$L__BB3_105;
$L__BB3_95:
	setp.gt.s16 	%p45, %rs4, 98;
	@%p45 bra 	$L__BB3_99;
	setp.eq.s16 	%p49, %rs4, 84;
	@%p49 bra 	$L__BB3_102;
	setp.eq.s16 	%p50, %rs4, 97;
	@%p50 bra 	$L__BB3_98;
	bra.uni 	$L__BB3_105;
$L__BB3_98:
	add.s32 	%r188, %r188, 1;
	bra.uni 	$L__BB3_105;
$L__BB3_99:
	setp.eq.s16 	%p46, %rs4, 99;
	@%p46 bra 	$L__BB3_103;
	setp.eq.s16 	%p47, %rs4, 103;
	@%p47 bra 	$L__BB3_94;
	setp.ne.s16 	%p48, %rs4, 116;
	@%p48 bra 	$L__BB3_105;
$L__BB3_102:
	add.s32 	%r191, %r191, 1;
	bra.uni 	$L__BB3_105;
$L__BB3_103:
	add.s32 	%r189, %r189, 1;
	bra.uni 	$L__BB3_105;
$L__BB3_104:
	add.s32 	%r186, %r186, 1;
$L__BB3_105:
	add.s32 	%r161, %r161, 4;
	add.s32 	%r160, %r160, 4;
	add.s32 	%r159, %r159, 4;
	add.s32 	%r158, %r158, 4;
	add.s32 	%r157, %r157, 4;
	setp.eq.s32 	%p57, %r161, 0;
	@%p57 bra 	$L__BB3_9;
	bra.uni 	$L__BB3_5;

}
	// .globl	_Z17processIndelsCUDAPKcPKiPiPciii
.visible .entry _Z17processIndelsCUDAPKcPKiPiPciii(
	.param .u64 .ptr .align 1 _Z17processIndelsCUDAPKcPKiPiPciii_param_0,
	.param .u64 .ptr .align 1 _Z17processIndelsCUDAPKcPKiPiPciii_param_1,
	.param .u64 .ptr .align 1 _Z17processIndelsCUDAPKcPKiPiPciii_param_2,
	.param .u64 .ptr .align 1 _Z17processIndelsCUDAPKcPKiPiPciii_param_3,
	.param .u32 _Z17processIndelsCUDAPKcPKiPiPciii_param_4,
	.param .u32 _Z17processIndelsCUDAPKcPKiPiPciii_param_5,
	.param .u32 _Z17processIndelsCUDAPKcPKiPiPciii_param_6
)
{
	.reg .pred 	%p<28>;
	.reg .b16 	%rs<7>;
	.reg .b32 	%r<104>;
	.reg .b64 	%rd<25>;

	ld.param.u64 	%rd5, [_Z17processIndelsCUDAPKcPKiPiPciii_param_0];
	ld.param.u64 	%rd6, [_Z17processIndelsCUDAPKcPKiPiPciii_param_2];
	ld.param.u64 	%rd4, [_Z17processIndelsCUDAPKcPKiPiPciii_param_3];
	ld.param.u32 	%r49, [_Z17processIndelsCUDAPKcPKiPiPciii_param_4];
	ld.param.u32 	%r51, [_Z17processIndelsCUDAPKcPKiPiPciii_param_5];
	ld.param.u32 	%r50, [_Z17processIndelsCUDAPKcPKiPiPciii_param_6];
	cvta.to.global.u64 	%rd1, %rd5;
	cvta.to.global.u64 	%rd2, %rd6;
	mov.u32 	%r52, %ctaid.x;
	mov.u32 	%r53, %ntid.x;
	mov.u32 	%r54, %tid.x;
	mad.lo.s32 	%r1, %r52, %r53, %r54;
	setp.ge.s32 	%p1, %r1, %r51;
	@%p1 bra 	$L__BB4_27;
	mul.lo.s32 	%r2, %r49, %r1;
	add.s32 	%r3, %r49, -1;
	setp.lt.s32 	%p2, %r49, 2;
	mov.b32 	%r83, 0;
	@%p2 bra 	$L__BB4_15;
	mul.lo.s32 	%r4, %r1, 10;
	cvta.to.global.u64 	%rd3, %rd4;
	mov.b32 	%r97, 0;
	mov.u32 	%r83, %r97;
$L__BB4_3:
	add.s32 	%r57, %r97, %r2;
	cvt.s64.s32 	%rd7, %r57;
	add.s64 	%rd8, %rd1, %rd7;
	ld.global.u8 	%rs3, [%rd8];
	setp.eq.s16 	%p3, %rs3, 45;
	@%p3 bra 	$L__BB4_5;
	setp.ne.s16 	%p4, %rs3, 43;
	@%p4 bra 	$L__BB4_14;
$L__BB4_5:
	add.s32 	%r91, %r97, 1;
	setp.ge.s32 	%p5, %r91, %r49;
	mov.b32 	%r89, 0;
	mov.u32 	%r90, %r97;
	@%p5 bra 	$L__BB4_9;
	mov.b32 	%r89, 0;
	mov.u32 	%r86, %r91;
	mov.u32 	%r87, %r97;
$L__BB4_7:
	mov.u32 	%r91, %r86;
	add.s32 	%r60, %r91, %r2;
	cvt.s64.s32 	%rd9, %r60;
	add.s64 	%rd10, %rd1, %rd9;
	ld.global.u8 	%rs2, [%rd10];
	add.s16 	%rs4, %rs2, -48;
	and.b16  	%rs5, %rs4, 255;
	setp.gt.u16 	%p6, %rs5, 9;
	mov.u32 	%r90, %r87;
	@%p6 bra 	$L__BB4_9;
	cvt.u32.u16 	%r61, %rs2;
	and.b32  	%r62, %r61, 255;
	mad.lo.s32 	%r63, %r89, 10, %r62;
	add.s32 	%r89, %r63, -48;
	add.s32 	%r86, %r91, 1;
	setp.ne.s32 	%p7, %r86, %r49;
	mov.u32 	%r87, %r91;
	mov.u32 	%r90, %r3;
	mov.u32 	%r91, %r49;
	@%p7 bra 	$L__BB4_7;
$L__BB4_9:
	setp.lt.s32 	%p8, %r89, 1;
	setp.gt.s32 	%p9, %r89, %r50;
	setp.gt.s32 	%p10, %r83, 9;
	or.pred  	%p11, %p9, %p10;
	or.pred  	%p12, %p11, %p8;
	@%p12 bra 	$L__BB4_14;
	setp.eq.s16 	%p13, %rs3, 43;
	selp.b32 	%r64, 1, -1, %p13;
	shl.b32 	%r65, %r83, 1;
	add.s32 	%r66, %r65, %r4;
	mul.wide.s32 	%rd11, %r66, 4;
	add.s64 	%rd12, %rd2, %rd11;
	st.global.u32 	[%rd12], %r64;
	st.global.u32 	[%rd12+4], %r89;
	setp.ge.s32 	%p14, %r91, %r49;
	@%p14 bra 	$L__BB4_13;
	add.s32 	%r92, %r91, %r2;
	add.s32 	%r68, %r83, %r1;
	mul.lo.s32 	%r93, %r68, %r50;
	mov.b32 	%r95, 0;
$L__BB4_12:
	cvt.s64.s32 	%rd13, %r93;
	add.s64 	%rd14, %rd3, %rd13;
	cvt.s64.s32 	%rd15, %r92;
	add.s64 	%rd16, %rd1, %rd15;
	ld.global.u8 	%rs6, [%rd16];
	st.global.u8 	[%rd14], %rs6;
	add.s32 	%r95, %r95, 1;
	setp.lt.s32 	%p15, %r95, %r89;
	add.s32 	%r91, %r91, 1;
	setp.lt.s32 	%p16, %r91, %r49;
	and.pred  	%p17, %p15, %p16;
	add.s32 	%r93, %r93, 1;
	add.s32 	%r92, %r92, 1;
	@%p17 bra 	$L__BB4_12;
$L__BB4_13:
	add.s32 	%r83, %r83, 1;
	add.s32 	%r97, %r90, %r89;
$L__BB4_14:
	add.s32 	%r97, %r97, 1;
	setp.lt.s32 	%p18, %r97, %r3;
	@%p18 bra 	$L__BB4_3;
$L__BB4_15:
	setp.gt.s32 	%p19, %r83, 9;
	@%p19 bra 	$L__BB4_27;
	mul.lo.s32 	%r6, %r1, 10;
	sub.s32 	%r7, 10, %r83;
	and.b32  	%r8, %r7, 7;
	add.s32 	%r69, %r83, -3;
	setp.lt.u32 	%p20, %r69, 7;
	@%p20 bra 	$L__BB4_19;
	shl.b32 	%r70, %r83, 1;
	add.s32 	%r99, %r6, %r70;
	and.b32  	%r71, %r7, -8;
	neg.s32 	%r98, %r71;
$L__BB4_18:
	.pragma "nounroll";
	mul.wide.s32 	%rd17, %r99, 4;
	add.s64 	%rd18, %rd2, %rd17;
	mov.b32 	%r72, 0;
	st.global.u32 	[%rd18], %r72;
	st.global.u32 	[%rd18+4], %r72;
	st.global.u32 	[%rd18+8], %r72;
	st.global.u32 	[%rd18+12], %r72;
	st.global.u32 	[%rd18+16], %r72;
	st.global.u32 	[%rd18+20], %r72;
	st.global.u32 	[%rd18+24], %r72;
	st.global.u32 	[%rd18+28], %r72;
	st.global.u32 	[%rd18+32], %r72;
	st.global.u32 	[%rd18+36], %r72;
	st.global.u32 	[%rd18+40], %r72;
	st.global.u32 	[%rd18+44], %r72;
	st.global.u32 	[%rd18+48], %r72;
	st.global.u32 	[%rd18+52], %r72;
	st.global.u32 	[%rd18+56], %r72;
	st.global.u32 	[%rd18+60], %r72;
	add.s32 	%r83, %r83, 8;
	add.s32 	%r99, %r99, 16;
	add.s32 	%r98, %r98, 8;
	setp.ne.s32 	%p21, %r98, 0;
	@%p21 bra 	$L__BB4_18;
$L__BB4_19:
	setp.eq.s32 	%p22, %r8, 0;
	@%p22 bra 	$L__BB4_27;
	and.b32  	%r44, %r7, 3;
	setp.lt.u32 	%p23, %r8, 4;
	@%p23 bra 	$L__BB4_22;
	shl.b32 	%r73, %r83, 1;
	add.s32 	%r74, %r73, %r6;
	mul.wide.s32 	%rd19, %r74, 4;
	add.s64 	%rd20, %rd2, %rd19;
	mov.b32 	%r75, 0;
	st.global.u32 	[%rd20], %r75;
	st.global.u32 	[%rd20+4], %r75;
	st.global.u32 	[%rd20+8], %r75;
	st.global.u32 	[%rd20+12], %r75;
	st.global.u32 	[%rd20+16], %r75;
	st.global.u32 	[%rd20+20], %r75;
	st.global.u32 	[%rd20+24], %r75;
	st.global.u32 	[%rd20+28], %r75;
	add.s32 	%r83, %r83, 4;
$L__BB4_22:
	setp.eq.s32 	%p24, %r44, 0;
	@%p24 bra 	$L__BB4_27;
	setp.eq.s32 	%p25, %r44, 1;
	@%p25 bra 	$L__BB4_25;
	shl.b32 	%r76, %r83, 1;
	add.s32 	%r77, %r76, %r6;
	mul.wide.s32 	%rd21, %r77, 4;
	add.s64 	%rd22, %rd2, %rd21;
	mov.b32 	%r78, 0;
	st.global.u32 	[%rd22], %r78;
	st.global.u32 	[%rd22+4], %r78;
	st.global.u32 	[%rd22+8], %r78;
	st.global.u32 	[%rd22+12], %r78;
	add.s32 	%r83, %r83, 2;
$L__BB4_25:
	and.b32  	%r79, %r7, 1;
	setp.eq.b32 	%p26, %r79, 1;
	not.pred 	%p27, %p26;
	@%p27 bra 	$L__BB4_27;
	shl.b32 	%r80, %r83, 1;
	add.s32 	%r81, %r80, %r6;
	mul.wide.s32 	%rd23, %r81, 4;
	add.s64 	%rd24, %rd2, %rd23;
	mov.b32 	%r82, 0;
	st.global.u32 	[%rd24], %r82;
	st.global.u32 	[%rd24+4], %r82;
$L__BB4_27:
	ret;

}


// ===== COMPILED SASS (sm_100) =====

	.target	sm_100

	.elftype	@"ET_EXEC"


//--------------------- .note.nv.tkinfo           --------------------------
	.section	.note.nv.tkinfo,"",@"SHT_NOTE"
	.sectionflags	@"SHF_NOTE_NV_TKINFO"
	.tkinfo
        /*0018*/ 	.word	0x00000002
        /*0030*/ 	.string	""
        /*0030*/ 	.string	"ptxas"
        /*0030*/ 	.string	"Cuda compilation tools, release 13.0, V13.0.88"
        /*0030*/ 	.string	"Build cuda_13.0.r13.0/compiler.36424714_0"
        /*0030*/ 	.string	"-arch sm_100 -m 64 "



//--------------------- .note.nv.cuinfo           --------------------------
	.section	.note.nv.cuinfo,"",@"SHT_NOTE"
	.sectionflags	@"SHF_NOTE_NV_CUINFO"
        /*0018*/ 	.short	0x0002
        /*001a*/ 	.short	0x0064
        /*001c*/ 	.short	0x0082
	.zero		2


//--------------------- .nv.info                  --------------------------
	.section	.nv.info,"",@"SHT_CUDA_INFO"
	.align	4


	//----- nvinfo : EIATTR_REGCOUNT
	.align		4
        /*0000*/ 	.byte	0x04, 0x2f
        /*0002*/ 	.short	(.L_1 - .L_0)
	.align		4
.L_0:
        /*0004*/ 	.word	index@(_Z16countAllelesCUDAPKcPKiS0_Piiii)
        /*0008*/ 	.word	0x00000015


	//----- nvinfo : EIATTR_FRAME_SIZE
	.align		4
.L_1:
        /*000c*/ 	.byte	0x04, 0x11
        /*000e*/ 	.short	(.L_3 - .L_2)
	.align		4
.L_2:
        /*0010*/ 	.word	index@(_Z16countAllelesCUDAPKcPKiS0_Piiii)
        /*0014*/ 	.word	0x00000000


	//----- nvinfo : EIATTR_REGCOUNT
	.align		4
.L_3:
        /*0018*/ 	.byte	0x04, 0x2f
        /*001a*/ 	.short	(.L_5 - .L_4)
	.align		4
.L_4:
        /*001c*/ 	.word	index@(_Z22calculateGenotypesCUDAPKiPKcPfPiif)
        /*0020*/ 	.word	0x00000010


	//----- nvinfo : EIATTR_FRAME_SIZE
	.align		4
.L_5:
        /*0024*/ 	.byte	0x04, 0x11
        /*0026*/ 	.short	(.L_7 - .L_6)
	.align		4
.L_6:
        /*0028*/ 	.word	index@(_Z22calculateGenotypesCUDAPKiPKcPfPiif)
        /*002c*/ 	.word	0x00000000


	//----- nvinfo : EIATTR_REGCOUNT
	.align		4
.L_7:
        /*0030*/ 	.byte	0x04, 0x2f
        /*0032*/ 	.short	(.L_9 - .L_8)
	.align		4
.L_8:
        /*0034*/ 	.word	index@(_Z26calculateProbabilitiesCUDAPKiPKfPfif)
        /*0038*/ 	.word	0x00000012


	//----- nvinfo : EIATTR_FRAME_SIZE
	.align		4
.L_9:
        /*003c*/ 	.byte	0x04, 0x11
        /*003e*/ 	.short	(.L_11 - .L_10)
	.align		4
.L_10:
        /*0040*/ 	.word	index@($__internal_0_$__cuda_sm3x_div_rn_noftz_f32_slowpath)
        /*0044*/ 	.word	0x00000000


	//----- nvinfo : EIATTR_FRAME_SIZE
	.align		4
.L_11:
        /*0048*/ 	.byte	0x04, 0x11
        /*004a*/ 	.short	(.L_13 - .L_12)
	.align		4
.L_12:
        /*004c*/ 	.word	index@(_Z26calculateProbabilitiesCUDAPKiPKfPfif)
        /*0050*/ 	.word	0x00000000


	//----- nvinfo : EIATTR_REGCOUNT
	.align		4
.L_13:
        /*0054*/ 	.byte	0x04, 0x2f
        /*0056*/ 	.short	(.L_15 - .L_14)
	.align		4
.L_14:
        /*0058*/ 	.word	index@(_Z23batchProcessAllelesCUDAPKcPKiS2_Pii)
        /*005c*/ 	.word	0x0000001a


	//----- nvinfo : EIATTR_FRAME_SIZE
	.align		4
.L_15:
        /*0060*/ 	.byte	0x04, 0x11
        /*0062*/ 	.short	(.L_17 - .L_16)
	.align		4
.L_16:
        /*0064*/ 	.word	index@(_Z23batchProcessAllelesCUDAPKcPKiS2_Pii)
        /*0068*/ 	.word	0x00000000


	//----- nvinfo : EIATTR_REGCOUNT
	.align		4
.L_17:
        /*006c*/ 	.byte	0x04, 0x2f
        /*006e*/ 	.short	(.L_19 - .L_18)
	.align		4
.L_18:
        /*0070*/ 	.word	index@(_Z17processIndelsCUDAPKcPKiPiPciii)
        /*0074*/ 	.word	0x00000014


	//----- nvinfo : EIATTR_FRAME_SIZE
	.align		4
.L_19:
        /*0078*/ 	.byte	0x04, 0x11
        /*007a*/ 	.short	(.L_21 - .L_20)
	.align		4
.L_20:
        /*007c*/ 	.word	index@(_Z17processIndelsCUDAPKcPKiPiPciii)
        /*0080*/ 	.word	0x00000000


	//----- nvinfo : EIATTR_MIN_STACK_SIZE
	.align		4
.L_21:
        /*0084*/ 	.byte	0x04, 0x12
        /*0086*/ 	.short	(.L_23 - .L_22)
	.align		4
.L_22:
        /*0088*/ 	.word	index@(_Z17processIndelsCUDAPKcPKiPiPciii)
        /*008c*/ 	.word	0x00000000


	//----- nvinfo : EIATTR_MIN_STACK_SIZE
	.align		4
.L_23:
        /*0090*/ 	.byte	0x04, 0x12
        /*0092*/ 	.short	(.L_25 - .L_24)
	.align		4
.L_24:
        /*0094*/ 	.word	index@(_Z23batchProcessAllelesCUDAPKcPKiS2_Pii)
        /*0098*/ 	.word	0x00000000


	//----- nvinfo : EIATTR_MIN_STACK_SIZE
	.align		4
.L_25:
        /*009c*/ 	.byte	0x04, 0x12
        /*009e*/ 	.short	(.L_27 - .L_26)
	.align		4
.L_26:
        /*00a0*/ 	.word	index@(_Z26calculateProbabilitiesCUDAPKiPKfPfif)
        /*00a4*/ 	.word	0x00000000


	//----- nvinfo : EIATTR_MIN_STACK_SIZE
	.align		4
.L_27:
        /*00a8*/ 	.byte	0x04, 0x12
        /*00aa*/ 	.short	(.L_29 - .L_28)
	.align		4
.L_28:
        /*00ac*/ 	.word	index@(_Z22calculateGenotypesCUDAPKiPKcPfPiif)
        /*00b0*/ 	.word	0x00000000


	//----- nvinfo : EIATTR_MIN_STACK_SIZE
	.align		4
.L_29:
        /*00b4*/ 	.byte	0x04, 0x12
        /*00b6*/ 	.short	(.L_31 - .L_30)
	.align		4
.L_30:
        /*00b8*/ 	.word	index@(_Z16countAllelesCUDAPKcPKiS0_Piiii)
        /*00bc*/ 	.word	0x00000000
.L_31:


//--------------------- .nv.compat                --------------------------
	.section	.nv.compat,"",@"SHT_CUDA_COMPAT_INFO"
	.align	4
        /*0000*/ 	.byte	0x02, 0x09, 0x00, 0x00, 0x02, 0x02, 0x01, 0x00, 0x02, 0x05, 0x05, 0x00, 0x03, 0x07, 0x01, 0x01
        /*0010*/ 	.byte	0x02, 0x03, 0x00, 0x00, 0x02, 0x06, 0x01, 0x00, 0x04, 0x0b, 0x08, 0x00, 0x01, 0x00, 0x00, 0x00
        /*0020*/ 	.byte	0x00, 0x00, 0x00, 0x00


//--------------------- .nv.info._Z17processIndelsCUDAPKcPKiPiPciii --------------------------
	.section	.nv.info._Z17processIndelsCUDAPKcPKiPiPciii,"",@"SHT_CUDA_INFO"
	.sectionflags	@""
	.align	4


	//----- nvinfo : EIATTR_CUDA_API_VERSION
	.align		4
        /*0000*/ 	.byte	0x04, 0x37
        /*0002*/ 	.short	(.L_33 - .L_32)
.L_32:
        /*0004*/ 	.word	0x00000082


	//----- nvinfo : EIATTR_KPARAM_INFO
	.align		4
.L_33:
        /*0008*/ 	.byte	0x04, 0x17
        /*000a*/ 	.short	(.L_35 - .L_34)
.L_34:
        /*000c*/ 	.word	0x00000000
        /*0010*/ 	.short	0x0006
        /*0012*/ 	.short	0x0028
        /*0014*/ 	.byte	0x00, 0xf0, 0x11, 0x00


	//----- nvinfo : EIATTR_KPARAM_INFO
	.align		4
.L_35:
        /*0018*/ 	.byte	0x04, 0x17
        /*001a*/ 	.short	(.L_37 - .L_36)
.L_36:
        /*001c*/ 	.word	0x00000000
        /*0020*/ 	.short	0x0005
        /*0022*/ 	.short	0x0024
        /*0024*/ 	.byte	0x00, 0xf0, 0x11, 0x00


	//----- nvinfo : EIATTR_KPARAM_INFO
	.align		4
.L_37:
        /*0028*/ 	.byte	0x04, 0x17
        /*002a*/ 	.short	(.L_39 - .L_38)
.L_38:
        /*002c*/ 	.word	0x00000000
        /*0030*/ 	.short	0x0004
        /*0032*/ 	.short	0x0020
        /*0034*/ 	.byte	0x00, 0xf0, 0x11, 0x00


	//----- nvinfo : EIATTR_KPARAM_INFO
	.align		4
.L_39:
        /*0038*/ 	.byte	0x04, 0x17
        /*003a*/ 	.short	(.L_41 - .L_40)
.L_40:
        /*003c*/ 	.word	0x00000000
        /*0040*/ 	.short	0x0003
        /*0042*/ 	.short	0x0018
        /*0044*/ 	.byte	0x00, 0xf5, 0x21, 0x00


	//----- nvinfo : EIATTR_KPARAM_INFO
	.align		4
.L_41:
        /*0048*/ 	.byte	0x04, 0x17
        /*004a*/ 	.short	(.L_43 - .L_42)
.L_42:
        /*004c*/ 	.word	0x00000000
        /*0050*/ 	.short	0x0002
        /*0052*/ 	.short	0x0010
        /*0054*/ 	.byte	0x00, 0xf5, 0x21, 0x00


	//----- nvinfo : EIATTR_KPARAM_INFO
	.align		4
.L_43:
        /*0058*/ 	.byte	0x04, 0x17
        /*005a*/ 	.short	(.L_45 - .L_44)
.L_44:
        /*005c*/ 	.word	0x00000000
        /*0060*/ 	.short	0x0001
        /*0062*/ 	.short	0x0008
        /*0064*/ 	.byte	0x00, 0xf5, 0x21, 0x00


	//----- nvinfo : EIATTR_KPARAM_INFO
	.align		4
.L_45:
        /*0068*/ 	.byte	0x04, 0x17
        /*006a*/ 	.short	(.L_47 - .L_46)
.L_46:
        /*006c*/ 	.word	0x00000000
        /*0070*/ 	.short	0x0000
        /*0072*/ 	.short	0x0000
        /*0074*/ 	.byte	0x00, 0xf5, 0x21, 0x00


	//----- nvinfo : EIATTR_SPARSE_MMA_MASK
	.align		4
.L_47:
        /*0078*/ 	.byte	0x03, 0x50
        /*007a*/ 	.short	0x0000


	//----- nvinfo : EIATTR_MAXREG_COUNT
	.align		4
        /*007c*/ 	.byte	0x03, 0x1b
        /*007e*/ 	.short	0x00ff


	//----- nvinfo : EIATTR_MERCURY_ISA_VERSION
	.align		4
        /*0080*/ 	.byte	0x03, 0x5f
        /*0082*/ 	.short	0x0101


	//----- nvinfo : EIATTR_VRC_CTA_INIT_COUNT
	.align		4
        /*0084*/ 	.byte	0x02, 0x4a
	.zero		1
	.zero		1


	//----- nvinfo : EIATTR_EXIT_INSTR_OFFSETS
	.align		4
        /*0088*/ 	.byte	0x04, 0x1c
        /*008a*/ 	.short	(.L_49 - .L_48)


	//   ....[0]....
.L_48:
        /*008c*/ 	.word	0x00000070


	//   ....[1]....
        /*0090*/ 	.word	0x00000680


	//   ....[2]....
        /*0094*/ 	.word	0x000008c0


	//   ....[3]....
        /*0098*/ 	.word	0x000009f0


	//   ....[4]....
        /*009c*/ 	.word	0x00000aa0


	//   ....[5]....
        /*00a0*/ 	.word	0x00000b10


	//----- nvinfo : EIATTR_CRS_STACK_SIZE
	.align		4
.L_49:
        /*00a4*/ 	.byte	0x04, 0x1e
        /*00a6*/ 	.short	(.L_51 - .L_50)
.L_50:
        /*00a8*/ 	.word	0x00000000


	//----- nvinfo : EIATTR_CBANK_PARAM_SIZE
	.align		4
.L_51:
        /*00ac*/ 	.byte	0x03, 0x19
        /*00ae*/ 	.short	0x002c


	//----- nvinfo : EIATTR_PARAM_CBANK
	.align		4
        /*00b0*/ 	.byte	0x04, 0x0a
        /*00b2*/ 	.short	(.L_53 - .L_52)
	.align		4
.L_52:
        /*00b4*/ 	.word	index@(.nv.constant0._Z17processIndelsCUDAPKcPKiPiPciii)
        /*00b8*/ 	.short	0x0380
        /*00ba*/ 	.short	0x002c


	//----- nvinfo : EIATTR_SW_WAR
	.align		4
.L_53:
        /*00bc*/ 	.byte	0x04, 0x36
        /*00be*/ 	.short	(.L_55 - .L_54)
.L_54:
        /*00c0*/ 	.word	0x00000008
.L_55:


//--------------------- .nv.info._Z23batchProcessAllelesCUDAPKcPKiS2_Pii --------------------------
	.section	.nv.info._Z23batchProcessAllelesCUDAPKcPKiS2_Pii,"",@"SHT_CUDA_INFO"
	.sectionflags	@""
	.align	4


	//----- nvinfo : EIATTR_CUDA_API_VERSION
	.align		4
        /*0000*/ 	.byte	0x04, 0x37
        /*0002*/ 	.short	(.L_57 - .L_56)
.L_56:
        /*0004*/ 	.word	0x00000082


	//----- nvinfo : EIATTR_KPARAM_INFO
	.align		4
.L_57:
        /*0008*/ 	.byte	0x04, 0x17
        /*000a*/ 	.short	(.L_59 - .L_58)
.L_58:
        /*000c*/ 	.word	0x00000000
        /*0010*/ 	.short	0x0004
        /*0012*/ 	.short	0x0020
        /*0014*/ 	.byte	0x00, 0xf0, 0x11, 0x00


	//----- nvinfo : EIATTR_KPARAM_INFO
	.align		4
.L_59:
        /*0018*/ 	.byte	0x04, 0x17
        /*001a*/ 	.short	(.L_61 - .L_60)
.L_60:
        /*001c*/ 	.word	0x00000000
        /*0020*/ 	.short	0x0003
        /*0022*/ 	.short	0x0018
        /*0024*/ 	.byte	0x00, 0xf5, 0x21, 0x00


	//----- nvinfo : EIATTR_KPARAM_INFO
	.align		4
.L_61:
        /*0028*/ 	.byte	0x04, 0x17
        /*002a*/ 	.short	(.L_63 - .L_62)
.L_62:
        /*002c*/ 	.word	0x00000000
        /*0030*/ 	.short	0x0002
        /*0032*/ 	.short	0x0010
        /*0034*/ 	.byte	0x00, 0xf5, 0x21, 0x00


	//----- nvinfo : EIATTR_KPARAM_INFO
	.align		4
.L_63:
        /*0038*/ 	.byte	0x04, 0x17
        /*003a*/ 	.short	(.L_65 - .L_64)
.L_64:
        /*003c*/ 	.word	0x00000000
        /*0040*/ 	.short	0x0001
        /*0042*/ 	.short	0x0008
        /*0044*/ 	.byte	0x00, 0xf5, 0x21, 0x00


	//----- nvinfo : EIATTR_KPARAM_INFO
	.align		4
.L_65:
        /*0048*/ 	.byte	0x04, 0x17
        /*004a*/ 	.short	(.L_67 - .L_66)
.L_66:
        /*004c*/ 	.word	0x00000000
        /*0050*/ 	.short	0x0000
        /*0052*/ 	.short	0x0000
        /*0054*/ 	.byte	0x00, 0xf5, 0x21, 0x00


	//----- nvinfo : EIATTR_SPARSE_MMA_MASK
	.align		4
.L_67:
        /*0058*/ 	.byte	0x03, 0x50
        /*005a*/ 	.short	0x0000


	//----- nvinfo : EIATTR_MAXREG_COUNT
	.align		4
        /*005c*/ 	.byte	0x03, 0x1b
        /*005e*/ 	.short	0x00ff


	//----- nvinfo : EIATTR_MERCURY_ISA_VERSION
	.align		4
        /*0060*/ 	.byte	0x03, 0x5f
        /*0062*/ 	.short	0x0101


	//----- nvinfo : EIATTR_VRC_CTA_INIT_COUNT
	.align		4
        /*0064*/ 	.byte	0x02, 0x4a
	.zero		1
	.zero		1


	//----- nvinfo : EIATTR_EXIT_INSTR_OFFSETS
	.align		4
        /*0068*/ 	.byte	0x04, 0x1c
        /*006a*/ 	.short	(.L_69 - .L_68)


	//   ....[0]....
.L_68:
        /*006c*/ 	.word	0x00000080


	//   ....[1]....
        /*0070*/ 	.word	0x000000e0


	//   ....[2]....
        /*0074*/ 	.word	0x00001230


	//----- nvinfo : EIATTR_CRS_STACK_SIZE
	.align		4
.L_69:
        /*0078*/ 	.byte	0x04, 0x1e
        /*007a*/ 	.short	(.L_71 - .L_70)
.L_70:
        /*007c*/ 	.word	0x00000000


	//----- nvinfo : EIATTR_CBANK_PARAM_SIZE
	.align		4
.L_71:
        /*0080*/ 	.byte	0x03, 0x19
        /*0082*/ 	.short	0x0024


	//----- nvinfo : EIATTR_PARAM_CBANK
	.align		4
        /*0084*/ 	.byte	0x04, 0x0a
        /*0086*/ 	.short	(.L_73 - .L_72)
	.align		4
.L_72:
        /*0088*/ 	.word	index@(.nv.constant0._Z23batchProcessAllelesCUDAPKcPKiS2_Pii)
        /*008c*/ 	.short	0x0380
        /*008e*/ 	.short	0x0024


	//----- nvinfo : EIATTR_SW_WAR
	.align		4
.L_73:
        /*0090*/ 	.byte	0x04, 0x36
        /*0092*/ 	.short	(.L_75 - .L_74)
.L_74:
        /*0094*/ 	.word	0x00000008
.L_75:


//--------------------- .nv.info._Z26calculateProbabilitiesCUDAPKiPKfPfif --------------------------
	.section	.nv.info._Z26calculateProbabilitiesCUDAPKiPKfPfif,"",@"SHT_CUDA_INFO"
	.sectionflags	@""
	.align	4


	//----- nvinfo : EIATTR_CUDA_API_VERSION
	.align		4
        /*0000*/ 	.byte	0x04, 0x37
        /*0002*/ 	.short	(.L_77 - .L_76)
.L_76:
        /*0004*/ 	.word	0x00000082


	//----- nvinfo : EIATTR_KPARAM_INFO
	.align		4
.L_77:
        /*0008*/ 	.byte	0x04, 0x17
        /*000a*/ 	.short	(.L_79 - .L_78)
.L_78:
        /*000c*/ 	.word	0x00000000
        /*0010*/ 	.short	0x0004
        /*0012*/ 	.short	0x001c
        /*0014*/ 	.byte	0x00, 0xf0, 0x11, 0x00


	//----- nvinfo : EIATTR_KPARAM_INFO
	.align		4
.L_79:
        /*0018*/ 	.byte	0x04, 0x17
        /*001a*/ 	.short	(.L_81 - .L_80)
.L_80:
        /*001c*/ 	.word	0x00000000
        /*0020*/ 	.short	0x0003
        /*0022*/ 	.short	0x0018
        /*0024*/ 	.byte	0x00, 0xf0, 0x11, 0x00


	//----- nvinfo : EIATTR_KPARAM_INFO
	.align		4
.L_81:
        /*0028*/ 	.byte	0x04, 0x17
        /*002a*/ 	.short	(.L_83 - .L_82)
.L_82:
        /*002c*/ 	.word	0x00000000
        /*0030*/ 	.short	0x0002
        /*0032*/ 	.short	0x0010
        /*0034*/ 	.byte	0x00, 0xf5, 0x21, 0x00


	//----- nvinfo : EIATTR_KPARAM_INFO
	.align		4
.L_83:
        /*0038*/ 	.byte	0x04, 0x17
        /*003a*/ 	.short	(.L_85 - .L_84)
.L_84:
        /*003c*/ 	.word	0x00000000
        /*0040*/ 	.short	0x0001
        /*0042*/ 	.short	0x0008
        /*0044*/ 	.byte	0x00, 0xf5, 0x21, 0x00


	//----- nvinfo : EIATTR_KPARAM_INFO
	.align		4
.L_85:
        /*0048*/ 	.byte	0x04, 0x17
        /*004a*/ 	.short	(.L_87 - .L_86)
.L_86:
        /*004c*/ 	.word	0x00000000
        /*0050*/ 	.short	0x0000
        /*0052*/ 	.short	0x0000
        /*0054*/ 	.byte	0x00, 0xf5, 0x21, 0x00


	//----- nvinfo : EIATTR_SPARSE_MMA_MASK
	.align		4
.L_87:
        /*0058*/ 	.byte	0x03, 0x50
        /*005a*/ 	.short	0x0000


	//----- nvinfo : EIATTR_MAXREG_COUNT
	.align		4
        /*005c*/ 	.byte	0x03, 0x1b
        /*005e*/ 	.short	0x00ff


	//----- nvinfo : EIATTR_MERCURY_ISA_VERSION
	.align		4
        /*0060*/ 	.byte	0x03, 0x5f
        /*0062*/ 	.short	0x0101


	//----- nvinfo : EIATTR_VRC_CTA_INIT_COUNT
	.align		4
        /*0064*/ 	.byte	0x02, 0x4a
	.zero		1
	.zero		1


	//----- nvinfo : EIATTR_EXIT_INSTR_OFFSETS
	.align		4
        /*0068*/ 	.byte	0x04, 0x1c
        /*006a*/ 	.short	(.L_89 - .L_88)


	//   ....[0]....
.L_88:
        /*006c*/ 	.word	0x00000070


	//   ....[1]....
        /*0070*/ 	.word	0x00000190


	//   ....[2]....
        /*0074*/ 	.word	0x00000760


	//----- nvinfo : EIATTR_CRS_STACK_SIZE
	.align		4
.L_89:
        /*0078*/ 	.byte	0x04, 0x1e
        /*007a*/ 	.short	(.L_91 - .L_90)
.L_90:
        /*007c*/ 	.word	0x00000000


	//----- nvinfo : EIATTR_CBANK_PARAM_SIZE
	.align		4
.L_91:
        /*0080*/ 	.byte	0x03, 0x19
        /*0082*/ 	.short	0x0020


	//----- nvinfo : EIATTR_PARAM_CBANK
	.align		4
        /*0084*/ 	.byte	0x04, 0x0a
        /*0086*/ 	.short	(.L_93 - .L_92)
	.align		4
.L_92:
        /*0088*/ 	.word	index@(.nv.constant0._Z26calculateProbabilitiesCUDAPKiPKfPfif)
        /*008c*/ 	.short	0x0380
        /*008e*/ 	.short	0x0020


	//----- nvinfo : EIATTR_SW_WAR
	.align		4
.L_93:
        /*0090*/ 	.byte	0x04, 0x36
        /*0092*/ 	.short	(.L_95 - .L_94)
.L_94:
        /*0094*/ 	.word	0x00000008
.L_95:


//--------------------- .nv.info._Z22calculateGenotypesCUDAPKiPKcPfPiif --------------------------
	.section	.nv.info._Z22calculateGenotypesCUDAPKiPKcPfPiif,"",@"SHT_CUDA_INFO"
	.sectionflags	@""
	.align	4


	//----- nvinfo : EIATTR_CUDA_API_VERSION
	.align		4
        /*0000*/ 	.byte	0x04, 0x37
        /*0002*/ 	.short	(.L_97 - .L_96)
.L_96:
        /*0004*/ 	.word	0x00000082


	//----- nvinfo : EIATTR_KPARAM_INFO
	.align		4
.L_97:
        /*0008*/ 	.byte	0x04, 0x17
        /*000a*/ 	.short	(.L_99 - .L_98)
.L_98:
        /*000c*/ 	.word	0x00000000
        /*0010*/ 	.short	0x0005
        /*0012*/ 	.short	0x0024
        /*0014*/ 	.byte	0x00, 0xf0, 0x11, 0x00


	//----- nvinfo : EIATTR_KPARAM_INFO
	.align		4
.L_99:
        /*0018*/ 	.byte	0x04, 0x17
        /*001a*/ 	.short	(.L_101 - .L_100)
.L_100:
        /*001c*/ 	.word	0x00000000
        /*0020*/ 	.short	0x0004
        /*0022*/ 	.short	0x0020
        /*0024*/ 	.byte	0x00, 0xf0, 0x11, 0x00


	//----- nvinfo : EIATTR_KPARAM_INFO
	.align		4
.L_101:
        /*0028*/ 	.byte	0x04, 0x17
        /*002a*/ 	.short	(.L_103 - .L_102)
.L_102:
        /*002c*/ 	.word	0x00000000
        /*0030*/ 	.short	0x0003
        /*0032*/ 	.short	0x0018
        /*0034*/ 	.byte	0x00, 0xf5, 0x21, 0x00


	//----- nvinfo : EIATTR_KPARAM_INFO
	.align		4
.L_103:
        /*0038*/ 	.byte	0x04, 0x17
        /*003a*/ 	.short	(.L_105 - .L_104)
.L_104:
        /*003c*/ 	.word	0x00000000
        /*0040*/ 	.short	0x0002
        /*0042*/ 	.short	0x0010
        /*0044*/ 	.byte	0x00, 0xf5, 0x21, 0x00


	//----- nvinfo : EIATTR_KPARAM_INFO
	.align		4
.L_105:
        /*0048*/ 	.byte	0x04, 0x17
        /*004a*/ 	.short	(.L_107 - .L_106)
.L_106:
        /*004c*/ 	.word	0x00000000
        /*0050*/ 	.short	0x0001
        /*0052*/ 	.short	0x0008
        /*0054*/ 	.byte	0x00, 0xf5, 0x21, 0x00


	//----- nvinfo : EIATTR_KPARAM_INFO
	.align		4
.L_107:
        /*0058*/ 	.byte	0x04, 0x17
        /*005a*/ 	.short	(.L_109 - .L_108)
.L_108:
        /*005c*/ 	.word	0x00000000
        /*0060*/ 	.short	0x0000
        /*0062*/ 	.short	0x0000
        /*0064*/ 	.byte	0x00, 0xf5, 0x21, 0x00


	//----- nvinfo : EIATTR_SPARSE_MMA_MASK
	.align		4
.L_109:
        /*0068*/ 	.byte	0x03, 0x50
        /*006a*/ 	.short	0x0000


	//----- nvinfo : EIATTR_MAXREG_COUNT
	.align		4
        /*006c*/ 	.byte	0x03, 0x1b
        /*006e*/ 	.short	0x00ff


	//----- nvinfo : EIATTR_MERCURY_ISA_VERSION
	.align		4
        /*0070*/ 	.byte	0x03, 0x5f
        /*0072*/ 	.short	0x0101


	//----- nvinfo : EIATTR_VRC_CTA_INIT_COUNT
	.align		4
        /*0074*/ 	.byte	0x02, 0x4a
	.zero		1
	.zero		1


	//----- nvinfo : EIATTR_EXIT_INSTR_OFFSETS
	.align		4
        /*0078*/ 	.byte	0x04, 0x1c
        /*007a*/ 	.short	(.L_111 - .L_110)


	//   ....[0]....
.L_110:
        /*007c*/ 	.word	0x00000070


	//   ....[1]....
        /*0080*/ 	.word	0x000001a0


	//   ....[2]....
        /*0084*/ 	.word	0x00000600


	//   ....[3]....
        /*0088*/ 	.word	0x00000680


	//----- nvinfo : EIATTR_CRS_STACK_SIZE
	.align		4
.L_111:
        /*008c*/ 	.byte	0x04, 0x1e
        /*008e*/ 	.short	(.L_113 - .L_112)
.L_112:
        /*0090*/ 	.word	0x00000000


	//----- nvinfo : EIATTR_CBANK_PARAM_SIZE
	.align		4
.L_113:
        /*0094*/ 	.byte	0x03, 0x19
        /*0096*/ 	.short	0x0028


	//----- nvinfo : EIATTR_PARAM_CBANK
	.align		4
        /*0098*/ 	.byte	0x04, 0x0a
        /*009a*/ 	.short	(.L_115 - .L_114)
	.align		4
.L_114:
        /*009c*/ 	.word	index@(.nv.constant0._Z22calculateGenotypesCUDAPKiPKcPfPiif)
        /*00a0*/ 	.short	0x0380
        /*00a2*/ 	.short	0x0028


	//----- nvinfo : EIATTR_SW_WAR
	.align		4
.L_115:
        /*00a4*/ 	.byte	0x04, 0x36
        /*00a6*/ 	.short	(.L_117 - .L_116)
.L_116:
        /*00a8*/ 	.word	0x00000008
.L_117:


//--------------------- .nv.info._Z16countAllelesCUDAPKcPKiS0_Piiii --------------------------
	.section	.nv.info._Z16countAllelesCUDAPKcPKiS0_Piiii,"",@"SHT_CUDA_INFO"
	.sectionflags	@""
	.align	4


	//----- nvinfo : EIATTR_CUDA_API_VERSION
	.align		4
        /*0000*/ 	.byte	0x04, 0x37
        /*0002*/ 	.short	(.L_119 - .L_118)
.L_118:
        /*0004*/ 	.word	0x00000082


	//----- nvinfo : EIATTR_KPARAM_INFO
	.align		4
.L_119:
        /*0008*/ 	.byte	0x04, 0x17
        /*000a*/ 	.short	(.L_121 - .L_120)
.L_120:
        /*000c*/ 	.word	0x00000000
        /*0010*/ 	.short	0x0006
        /*0012*/ 	.short	0x0028
        /*0014*/ 	.byte	0x00, 0xf0, 0x11, 0x00


	//----- nvinfo : EIATTR_KPARAM_INFO
	.align		4
.L_121:
        /*0018*/ 	.byte	0x04, 0x17
        /*001a*/ 	.short	(.L_123 - .L_122)
.L_122:
        /*001c*/ 	.word	0x00000000
        /*0020*/ 	.short	0x0005
        /*0022*/ 	.short	0x0024
        /*0024*/ 	.byte	0x00, 0xf0, 0x11, 0x00


	//----- nvinfo : EIATTR_KPARAM_INFO
	.align		4
.L_123:
        /*0028*/ 	.byte	0x04, 0x17
        /*002a*/ 	.short	(.L_125 - .L_124)
.L_124:
        /*002c*/ 	.word	0x00000000
        /*0030*/ 	.short	0x0004
        /*0032*/ 	.short	0x0020
        /*0034*/ 	.byte	0x00, 0xf0, 0x11, 0x00


	//----- nvinfo : EIATTR_KPARAM_INFO
	.align		4
.L_125:
        /*0038*/ 	.byte	0x04, 0x17
        /*003a*/ 	.short	(.L_127 - .L_126)
.L_126:
        /*003c*/ 	.word	0x00000000
        /*0040*/ 	.short	0x0003
        /*0042*/ 	.short	0x0018
        /*0044*/ 	.byte	0x00, 0xf5, 0x21, 0x00


	//----- nvinfo : EIATTR_KPARAM_INFO
	.align		4
.L_127:
        /*0048*/ 	.byte	0x04, 0x17
        /*004a*/ 	.short	(.L_129 - .L_128)
.L_128:
        /*004c*/ 	.word	0x00000000
        /*0050*/ 	.short	0x0002
        /*0052*/ 	.short	0x0010
        /*0054*/ 	.byte	0x00, 0xf5, 0x21, 0x00


	//----- nvinfo : EIATTR_KPARAM_INFO
	.align		4
.L_129:
        /*0058*/ 	.byte	0x04, 0x17
        /*005a*/ 	.short	(.L_131 - .L_130)
.L_130:
        /*005c*/ 	.word	0x00000000
        /*0060*/ 	.short	0x0001
        /*0062*/ 	.short	0x0008
        /*0064*/ 	.byte	0x00, 0xf5, 0x21, 0x00


	//----- nvinfo : EIATTR_KPARAM_INFO
	.align		4
.L_131:
        /*0068*/ 	.byte	0x04, 0x17
        /*006a*/ 	.short	(.L_133 - .L_132)
.L_132:
        /*006c*/ 	.word	0x00000000
        /*0070*/ 	.short	0x0000
        /*0072*/ 	.short	0x0000
        /*0074*/ 	.byte	0x00, 0xf5, 0x21, 0x00


	//----- nvinfo : EIATTR_SPARSE_MMA_MASK
	.align		4
.L_133:
        /*0078*/ 	.byte	0x03, 0x50
        /*007a*/ 	.short	0x0000


	//----- nvinfo : EIATTR_MAXREG_COUNT
	.align		4
        /*007c*/ 	.byte	0x03, 0x1b
        /*007e*/ 	.short	0x00ff


	//----- nvinfo : EIATTR_NUM_BARRIERS
	.align		4
        /*0080*/ 	.byte	0x02, 0x4c
        /*0082*/ 	.byte	0x01
	.zero		1


	//----- nvinfo : EIATTR_MERCURY_ISA_VERSION
	.align		4
        /*0084*/ 	.byte	0x03, 0x5f
        /*0086*/ 	.short	0x0101


	//----- nvinfo : EIATTR_VRC_CTA_INIT_COUNT
	.align		4
        /*0088*/ 	.byte	0x02, 0x4a
	.zero		1
	.zero		1


	//----- nvinfo : EIATTR_EXIT_INSTR_OFFSETS
	.align		4
        /*008c*/ 	.byte	0x04, 0x1c
        /*008e*/ 	.short	(.L_135 - .L_134)


	//   ....[0]....
.L_134:
        /*0090*/ 	.word	0x00000070


	//   ....[1]....
        /*0094*/ 	.word	0x00001740


	//   ....[2]....
        /*0098*/ 	.word	0x00001c50


	//----- nvinfo : EIATTR_CRS_STACK_SIZE
	.align		4
.L_135:
        /*009c*/ 	.byte	0x04, 0x1e
        /*009e*/ 	.short	(.L_137 - .L_136)
.L_136:
        /*00a0*/ 	.word	0x00000000


	//----- nvinfo : EIATTR_CBANK_PARAM_SIZE
	.align		4
.L_137:
        /*00a4*/ 	.byte	0x03, 0x19
        /*00a6*/ 	.short	0x002c


	//----- nvinfo : EIATTR_PARAM_CBANK
	.align		4
        /*00a8*/ 	.byte	0x04, 0x0a
        /*00aa*/ 	.short	(.L_139 - .L_138)
	.align		4
.L_138:
        /*00ac*/ 	.word	index@(.nv.constant0._Z16countAllelesCUDAPKcPKiS0_Piiii)
        /*00b0*/ 	.short	0x0380
        /*00b2*/ 	.short	0x002c


	//----- nvinfo : EIATTR_SW_WAR
	.align		4
.L_139:
        /*00b4*/ 	.byte	0x04, 0x36
        /*00b6*/ 	.short	(.L_141 - .L_140)
.L_140:
        /*00b8*/ 	.word	0x00000008
.L_141:


//--------------------- .nv.callgraph             --------------------------
	.section	.nv.callgraph,"",@"SHT_CUDA_CALLGRAPH"
	.align	4
	.sectionentsize	8
	.align		4
        /*0000*/ 	.word	0x00000000
	.align		4
        /*0004*/ 	.word	0xffffffff
	.align		4
        /*0008*/ 	.word	0x00000000
	.align		4
        /*000c*/ 	.word	0xfffffffe
	.align		4
        /*0010*/ 	.word	0x00000000
	.align		4
        /*0014*/ 	.word	0xfffffffd
	.align		4
        /*0018*/ 	.word	0x00000000
	.align		4
        /*001c*/ 	.word	0xfffffffc


//--------------------- .text._Z17processIndelsCUDAPKcPKiPiPciii --------------------------
	.section	.text._Z17processIndelsCUDAPKcPKiPiPciii,"ax",@progbits
	.align	128
        .global         _Z17processIndelsCUDAPKcPKiPiPciii
        .type           _Z17processIndelsCUDAPKcPKiPiPciii,@function
        .size           _Z17processIndelsCUDAPKcPKiPiPciii,(.L_x_174 - _Z17processIndelsCUDAPKcPKiPiPciii)
        .other          _Z17processIndelsCUDAPKcPKiPiPciii,@"STO_CUDA_ENTRY STV_DEFAULT"
_Z17processIndelsCUDAPKcPKiPiPciii:
.text._Z17processIndelsCUDAPKcPKiPiPciii:
[----:B------:R-:W-:Y:S01]  /*0000*/  LDC R1, c[0x0][0x37c] ;  /* 0x0000df00ff017b82 */ /* 0x000fe20000000800 */
[----:B------:R-:W0:Y:S07]  /*0010*/  S2R R0, SR_TID.X ;  /* 0x0000000000007919 */ /* 0x000e2e0000002100 */
[----:B------:R-:W0:Y:S01]  /*0020*/  S2UR UR4, SR_CTAID.X ;  /* 0x00000000000479c3 */ /* 0x000e220000002500 */
[----:B------:R-:W1:Y:S07]  /*0030*/  LDCU UR5, c[0x0][0x3a4] ;  /* 0x00007480ff0577ac */ /* 0x000e6e0008000800 */
[----:B------:R-:W0:Y:S02]  /*0040*/  LDC R5, c[0x0][0x360] ;  /* 0x0000d800ff057b82 */ /* 0x000e240000000800 */
[----:B0-----:R-:W-:-:S05]  /*0050*/  IMAD R5, R5, UR4, R0 ;  /* 0x0000000405057c24 */ /* 0x001fca000f8e0200 */
[----:B-1----:R-:W-:-:S13]  /*0060*/  ISETP.GE.AND P0, PT, R5, UR5, PT ;  /* 0x0000000505007c0c */ /* 0x002fda000bf06270 */
[----:B------:R-:W-:Y:S05]  /*0070*/  @P0 EXIT ;  /* 0x000000000000094d */ /* 0x000fea0003800000 */
[----:B------:R-:W0:Y:S01]  /*0080*/  LDCU UR4, c[0x0][0x3a0] ;  /* 0x00007400ff0477ac */ /* 0x000e220008000800 */
[----:B------:R-:W-:Y:S01]  /*0090*/  IMAD.MOV.U32 R0, RZ, RZ, RZ ;  /* 0x000000ffff007224 */ /* 0x000fe200078e00ff */
[----:B------:R-:W1:Y:S01]  /*00a0*/  LDCU.64 UR6, c[0x0][0x358] ;  /* 0x00006b00ff0677ac */ /* 0x000e620008000a00 */
[----:B0-----:R-:W-:-:S09]  /*00b0*/  UISETP.GE.AND UP0, UPT, UR4, 0x2, UPT ;  /* 0x000000020400788c */ /* 0x001fd2000bf06270 */
[----:B-1----:R-:W-:Y:S05]  /*00c0*/  BRA.U !UP0, `(.L_x_0) ;  /* 0x0000000508687547 */ /* 0x002fea000b800000 */
[----:B------:R-:W-:Y:S01]  /*00d0*/  BSSY.RECONVERGENT B1, `(.L_x_0) ;  /* 0x0000059000017945 */ /* 0x000fe20003800200 */
[----:B------:R-:W-:Y:S01]  /*00e0*/  IMAD.MOV.U32 R8, RZ, RZ, RZ ;  /* 0x000000ffff087224 */ /* 0x000fe200078e00ff */
[----:B------:R-:W-:Y:S01]  /*00f0*/  UIADD3 UR4, UPT, UPT, UR4, -0x1, URZ ;  /* 0xffffffff04047890 */ /* 0x000fe2000fffe0ff */
[----:B------:R-:W-:-:S11]  /*0100*/  IMAD.MOV.U32 R0, RZ, RZ, RZ ;  /* 0x000000ffff007224 */ /* 0x000fd600078e00ff */
.L_x_9:
[----:B0-----:R-:W0:Y:S01]  /*0110*/  LDCU UR5, c[0x0][0x3a0] ;  /* 0x00007400ff0577ac */ /* 0x001e220008000800 */
[----:B-1----:R-:W1:Y:S01]  /*0120*/  LDCU.64 UR8, c[0x0][0x380] ;  /* 0x00007000ff0877ac */ /* 0x002e620008000a00 */
[----:B0-----:R-:W-:-:S04]  /*0130*/  IMAD.U32 R4, RZ, RZ, UR5 ;  /* 0x00000005ff047e24 */ /* 0x001fc8000f8e00ff */
[----:B------:R-:W-:Y:S01]  /*0140*/  IMAD R7, R5, R4, R8 ;  /* 0x0000000405077224 */ /* 0x000fe200078e0208 */
[----:B-1----:R-:W-:Y:S01]  /*0150*/  MOV R2, UR8 ;  /* 0x0000000800027c02 */ /* 0x002fe20008000f00 */
[----:B------:R-:W-:-:S03]  /*0160*/  IMAD.U32 R3, RZ, RZ, UR9 ;  /* 0x00000009ff037e24 */ /* 0x000fc6000f8e00ff */
[----:B------:R-:W-:-:S04]  /*0170*/  IADD3 R6, P0, PT, R7, R2, RZ ;  /* 0x0000000207067210 */ /* 0x000fc80007f1e0ff */
[----:B------:R-:W-:-:S05]  /*0180*/  LEA.HI.X.SX32 R7, R7, R3, 0x1, P0 ;  /* 0x0000000307077211 */ /* 0x000fca00000f0eff */
[----:B--2---:R-:W2:Y:S01]  /*0190*/  LDG.E.U8 R12, desc[UR6][R6.64] ;  /* 0x00000006060c7981 */ /* 0x004ea2000c1e1100 */
[----:B------:R-:W-:Y:S01]  /*01a0*/  BSSY.RECONVERGENT B0, `(.L_x_1) ;  /* 0x0000048000007945 */ /* 0x000fe20003800200 */
[C---:B--2---:R-:W-:Y:S02]  /*01b0*/  ISETP.NE.AND P0, PT, R12.reuse, 0x2b, PT ;  /* 0x0000002b0c00780c */ /* 0x044fe40003f05270 */
[----:B------:R-:W-:-:S13]  /*01c0*/  ISETP.NE.AND P1, PT, R12, 0x2d, PT ;  /* 0x0000002d0c00780c */ /* 0x000fda0003f25270 */
[----:B------:R-:W-:Y:S05]  /*01d0*/  @P0 BRA P1, `(.L_x_2) ;  /* 0x0000000400100947 */ /* 0x000fea0000800000 */
[----:B------:R-:W-:Y:S01]  /*01e0*/  VIADD R7, R8, 0x1 ;  /* 0x0000000108077836 */ /* 0x000fe20000000000 */
[----:B------:R-:W-:Y:S01]  /*01f0*/  BSSY.RECONVERGENT B2, `(.L_x_3) ;  /* 0x000001c000027945 */ /* 0x000fe20003800200 */
[----:B------:R-:W-:Y:S01]  /*0200*/  IMAD.MOV.U32 R6, RZ, RZ, RZ ;  /* 0x000000ffff067224 */ /* 0x000fe200078e00ff */
[----:B------:R-:W-:Y:S02]  /*0210*/  MOV R9, R8 ;  /* 0x0000000800097202 */ /* 0x000fe40000000f00 */
[----:B------:R-:W-:-:S13]  /*0220*/  ISETP.GE.AND P0, PT, R7, R4, PT ;  /* 0x000000040700720c */ /* 0x000fda0003f06270 */
[----:B------:R-:W-:Y:S05]  /*0230*/  @P0 BRA `(.L_x_4) ;  /* 0x00000000005c0947 */ /* 0x000fea0003800000 */
[----:B------:R-:W0:Y:S01]  /*0240*/  LDC R4, c[0x0][0x3a0] ;  /* 0x0000e800ff047b82 */ /* 0x000e220000000800 */
[----:B------:R-:W-:Y:S02]  /*0250*/  IMAD.MOV.U32 R13, RZ, RZ, R7 ;  /* 0x000000ffff0d7224 */ /* 0x000fe400078e0007 */
[----:B------:R-:W-:Y:S02]  /*0260*/  IMAD.MOV.U32 R6, RZ, RZ, RZ ;  /* 0x000000ffff067224 */ /* 0x000fe400078e00ff */
[----:B------:R-:W-:-:S03]  /*0270*/  IMAD.MOV.U32 R7, RZ, RZ, R8 ;  /* 0x000000ffff077224 */ /* 0x000fc600078e0008 */
[----:B------:R-:W1:Y:S08]  /*0280*/  LDC R14, c[0x0][0x3a0] ;  /* 0x0000e800ff0e7b82 */ /* 0x000e700000000800 */
[----:B------:R-:W2:Y:S02]  /*0290*/  LDC.64 R2, c[0x0][0x380] ;  /* 0x0000e000ff027b82 */ /* 0x000ea40000000a00 */
.L_x_5:
[----:B0-----:R-:W-:-:S05]  /*02a0*/  IMAD R9, R5, R4, R13 ;  /* 0x0000000405097224 */ /* 0x001fca00078e020d */
[----:B--2---:R-:W-:-:S04]  /*02b0*/  IADD3 R10, P0, PT, R9, R2, RZ ;  /* 0x00000002090a7210 */ /* 0x004fc80007f1e0ff */
[----:B------:R-:W-:-:S06]  /*02c0*/  LEA.HI.X.SX32 R11, R9, R3, 0x1, P0 ;  /* 0x00000003090b7211 */ /* 0x000fcc00000f0eff */
[----:B------:R-:W2:Y:S02]  /*02d0*/  LDG.E.U8 R11, desc[UR6][R10.64] ;  /* 0x000000060a0b7981 */ /* 0x000ea4000c1e1100 */
[----:B--2---:R-:W-:-:S04]  /*02e0*/  IADD3 R9, PT, PT, R11, -0x30, RZ ;  /* 0xffffffd00b097810 */ /* 0x004fc80007ffe0ff */
[----:B------:R-:W-:-:S04]  /*02f0*/  LOP3.LUT R9, R9, 0xff, RZ, 0xc0, !PT ;  /* 0x000000ff09097812 */ /* 0x000fc800078ec0ff */
[----:B------:R-:W-:Y:S01]  /*0300*/  ISETP.GT.U32.AND P0, PT, R9, 0x9, PT ;  /* 0x000000090900780c */ /* 0x000fe20003f04070 */
[----:B------:R-:W-:Y:S02]  /*0310*/  IMAD.MOV.U32 R9, RZ, RZ, R7 ;  /* 0x000000ffff097224 */ /* 0x000fe400078e0007 */
[----:B------:R-:W-:-:S10]  /*0320*/  IMAD.MOV.U32 R7, RZ, RZ, R13 ;  /* 0x000000ffff077224 */ /* 0x000fd400078e000d */
[----:B------:R-:W-:Y:S05]  /*0330*/  @P0 BRA `(.L_x_4) ;  /* 0x00000000001c0947 */ /* 0x000fea0003800000 */
[----:B------:R-:W-:Y:S02]  /*0340*/  VIADD R13, R7, 0x1 ;  /* 0x00000001070d7836 */ /* 0x000fe40000000000 */
[----:B------:R-:W-:-:S03]  /*0350*/  IMAD R6, R6, 0xa, R11 ;  /* 0x0000000a06067824 */ /* 0x000fc600078e020b */
[----:B------:R-:W-:Y:S02]  /*0360*/  ISETP.NE.AND P0, PT, R13, R4, PT ;  /* 0x000000040d00720c */ /* 0x000fe40003f05270 */
[----:B------:R-:W-:-:S11]  /*0370*/  IADD3 R6, PT, PT, R6, -0x30, RZ ;  /* 0xffffffd006067810 */ /* 0x000fd60007ffe0ff */
[----:B------:R-:W-:Y:S05]  /*0380*/  @P0 BRA `(.L_x_5) ;  /* 0xfffffffc00c40947 */ /* 0x000fea000383ffff */
[----:B-1----:R-:W-:Y:S02]  /*0390*/  IMAD.MOV.U32 R7, RZ, RZ, R14 ;  /* 0x000000ffff077224 */ /* 0x002fe400078e000e */
[----:B------:R-:W-:-:S07]  /*03a0*/  IMAD.U32 R9, RZ, RZ, UR4 ;  /* 0x00000004ff097e24 */ /* 0x000fce000f8e00ff */
.L_x_4:
[----:B------:R-:W-:Y:S05]  /*03b0*/  BSYNC.RECONVERGENT B2 ;  /* 0x0000000000027941 */ /* 0x000fea0003800200 */
.L_x_3:
[----:B------:R-:W0:Y:S01]  /*03c0*/  LDC R17, c[0x0][0x3a8] ;  /* 0x0000ea00ff117b82 */ /* 0x000e220000000800 */
[----:B------:R-:W-:-:S04]  /*03d0*/  ISETP.GT.AND P0, PT, R0, 0x9, PT ;  /* 0x000000090000780c */ /* 0x000fc80003f04270 */
[----:B0-----:R-:W-:-:S04]  /*03e0*/  ISETP.GT.OR P0, PT, R6, R17, P0 ;  /* 0x000000110600720c */ /* 0x001fc80000704670 */
[----:B------:R-:W-:-:S13]  /*03f0*/  ISETP.LT.OR P0, PT, R6, 0x1, P0 ;  /* 0x000000010600780c */ /* 0x000fda0000701670 */
[----:B------:R-:W-:Y:S05]  /*0400*/  @P0 BRA `(.L_x_2) ;  /* 0x0000000000840947 */ /* 0x000fea0003800000 */
[----:B------:R-:W0:Y:S01]  /*0410*/  LDC.64 R10, c[0x0][0x390] ;  /* 0x0000e400ff0a7b82 */ /* 0x000e220000000a00 */
[----:B------:R-:W-:Y:S01]  /*0420*/  IMAD R15, R5, 0x5, R0 ;  /* 0x00000005050f7824 */ /* 0x000fe200078e0200 */
[----:B------:R-:W-:Y:S01]  /*0430*/  ISETP.NE.AND P0, PT, R12, 0x2b, PT ;  /* 0x0000002b0c00780c */ /* 0x000fe20003f05270 */
[----:B------:R-:W-:Y:S01]  /*0440*/  IMAD.MOV.U32 R13, RZ, RZ, 0x1 ;  /* 0x00000001ff0d7424 */ /* 0x000fe200078e00ff */
[----:B------:R-:W-:Y:S02]  /*0450*/  BSSY.RECONVERGENT B2, `(.L_x_6) ;  /* 0x000001a000027945 */ /* 0x000fe40003800200 */
[----:B------:R-:W-:Y:S02]  /*0460*/  SHF.L.U32 R15, R15, 0x1, RZ ;  /* 0x000000010f0f7819 */ /* 0x000fe400000006ff */
[----:B------:R-:W-:Y:S02]  /*0470*/  SEL R13, R13, 0xffffffff, !P0 ;  /* 0xffffffff0d0d7807 */ /* 0x000fe40004000000 */
[----:B------:R-:W-:Y:S01]  /*0480*/  ISETP.GE.AND P0, PT, R7, R4, PT ;  /* 0x000000040700720c */ /* 0x000fe20003f06270 */
[----:B0-----:R-:W-:-:S05]  /*0490*/  IMAD.WIDE R10, R15, 0x4, R10 ;  /* 0x000000040f0a7825 */ /* 0x001fca00078e020a */
[----:B------:R0:W-:Y:S04]  /*04a0*/  STG.E desc[UR6][R10.64], R13 ;  /* 0x0000000d0a007986 */ /* 0x0001e8000c101906 */
[----:B------:R0:W-:Y:S03]  /*04b0*/  STG.E desc[UR6][R10.64+0x4], R6 ;  /* 0x000004060a007986 */ /* 0x0001e6000c101906 */
[----:B------:R-:W-:Y:S05]  /*04c0*/  @P0 BRA `(.L_x_7) ;  /* 0x0000000000480947 */ /* 0x000fea0003800000 */
[C---:B------:R-:W-:Y:S02]  /*04d0*/  IMAD.IADD R8, R5.reuse, 0x1, R0 ;  /* 0x0000000105087824 */ /* 0x040fe400078e0200 */
[----:B-1----:R-:W-:Y:S02]  /*04e0*/  IMAD R14, R5, R4, R7 ;  /* 0x00000004050e7224 */ /* 0x002fe400078e0207 */
[----:B------:R-:W-:Y:S02]  /*04f0*/  IMAD.MOV.U32 R15, RZ, RZ, RZ ;  /* 0x000000ffff0f7224 */ /* 0x000fe400078e00ff */
[----:B------:R-:W-:-:S07]  /*0500*/  IMAD R8, R8, R17, RZ ;  /* 0x0000001108087224 */ /* 0x000fce00078e02ff */
.L_x_8:
[C---:B0-----:R-:W-:Y:S01]  /*0510*/  IADD3 R10, P0, PT, R14.reuse, R2, RZ ;  /* 0x000000020e0a7210 */ /* 0x041fe20007f1e0ff */
[----:B------:R-:W0:Y:S03]  /*0520*/  LDCU.64 UR8, c[0x0][0x398] ;  /* 0x00007300ff0877ac */ /* 0x000e260008000a00 */
[----:B--2---:R-:W-:-:S06]  /*0530*/  LEA.HI.X.SX32 R11, R14, R3, 0x1, P0 ;  /* 0x000000030e0b7211 */ /* 0x004fcc00000f0eff */
[----:B------:R-:W2:Y:S01]  /*0540*/  LDG.E.U8 R11, desc[UR6][R10.64] ;  /* 0x000000060a0b7981 */ /* 0x000ea2000c1e1100 */
[----:B------:R-:W-:Y:S01]  /*0550*/  VIADD R15, R15, 0x1 ;  /* 0x000000010f0f7836 */ /* 0x000fe20000000000 */
[----:B------:R-:W-:Y:S01]  /*0560*/  IADD3 R7, PT, PT, R7, 0x1, RZ ;  /* 0x0000000107077810 */ /* 0x000fe20007ffe0ff */
[----:B------:R-:W-:-:S03]  /*0570*/  VIADD R14, R14, 0x1 ;  /* 0x000000010e0e7836 */ /* 0x000fc60000000000 */
[----:B------:R-:W-:Y:S02]  /*0580*/  ISETP.LT.AND P1, PT, R7, R4, PT ;  /* 0x000000040700720c */ /* 0x000fe40003f21270 */
[----:B0-----:R-:W-:-:S04]  /*0590*/  IADD3 R12, P0, PT, R8, UR8, RZ ;  /* 0x00000008080c7c10 */ /* 0x001fc8000ff1e0ff */
[C---:B------:R-:W-:Y:S01]  /*05a0*/  LEA.HI.X.SX32 R13, R8.reuse, UR9, 0x1, P0 ;  /* 0x00000009080d7c11 */ /* 0x040fe200080f0eff */
[----:B------:R-:W-:Y:S01]  /*05b0*/  VIADD R8, R8, 0x1 ;  /* 0x0000000108087836 */ /* 0x000fe20000000000 */
[----:B------:R-:W-:-:S03]  /*05c0*/  ISETP.GE.AND P0, PT, R15, R6, PT ;  /* 0x000000060f00720c */ /* 0x000fc60003f06270 */
[----:B--2---:R2:W-:Y:S10]  /*05d0*/  STG.E.U8 desc[UR6][R12.64], R11 ;  /* 0x0000000b0c007986 */ /* 0x0045f4000c101106 */
[----:B------:R-:W-:Y:S05]  /*05e0*/  @!P0 BRA P1, `(.L_x_8) ;  /* 0xfffffffc00c88947 */ /* 0x000fea000083ffff */
.L_x_7:
[----:B------:R-:W-:Y:S05]  /*05f0*/  BSYNC.RECONVERGENT B2 ;  /* 0x0000000000027941 */ /* 0x000fea0003800200 */
.L_x_6:
[----:B------:R-:W-:Y:S01]  /*0600*/  IMAD.IADD R8, R9, 0x1, R6 ;  /* 0x0000000109087824 */ /* 0x000fe200078e0206 */
[----:B------:R-:W-:-:S07]  /*0610*/  IADD3 R0, PT, PT, R0, 0x1, RZ ;  /* 0x0000000100007810 */ /* 0x000fce0007ffe0ff */
.L_x_2:
[----:B------:R-:W-:Y:S05]  /*0620*/  BSYNC.RECONVERGENT B0 ;  /* 0x0000000000007941 */ /* 0x000fea0003800200 */
.L_x_1:
[----:B------:R-:W-:-:S05]  /*0630*/  VIADD R8, R8, 0x1 ;  /* 0x0000000108087836 */ /* 0x000fca0000000000 */
[----:B------:R-:W-:-:S13]  /*0640*/  ISETP.GE.AND P0, PT, R8, UR4, PT ;  /* 0x0000000408007c0c */ /* 0x000fda000bf06270 */
[----:B------:R-:W-:Y:S05]  /*0650*/  @!P0 BRA `(.L_x_9) ;  /* 0xfffffff800ac8947 */ /* 0x000fea000383ffff */
[----:B------:R-:W-:Y:S05]  /*0660*/  BSYNC.RECONVERGENT B1 ;  /* 0x0000000000017941 */ /* 0x000fea0003800200 */
.L_x_0:
[----:B------:R-:W-:-:S13]  /*0670*/  ISETP.GT.AND P0, PT, R0, 0x9, PT ;  /* 0x000000090000780c */ /* 0x000fda0003f04270 */
[----:B------:R-:W-:Y:S05]  /*0680*/  @P0 EXIT ;  /* 0x000000000000094d */ /* 0x000fea0003800000 */
[C---:B------:R-:W-:Y:S01]  /*0690*/  VIADD R2, R0.reuse, 0xfffffffd ;  /* 0xfffffffd00027836 */ /* 0x040fe20000000000 */
[----:B------:R-:W-:Y:S01]  /*06a0*/  IADD3 R8, PT, PT, -R0, 0xa, RZ ;  /* 0x0000000a00087810 */ /* 0x000fe20007ffe1ff */
[----:B------:R-:W-:Y:S01]  /*06b0*/  BSSY.RECONVERGENT B0, `(.L_x_10) ;  /* 0x0000020000007945 */ /* 0x000fe20003800200 */
[----:B------:R-:W-:Y:S02]  /*06c0*/  IMAD R7, R5, 0xa, RZ ;  /* 0x0000000a05077824 */ /* 0x000fe400078e02ff */
[----:B------:R-:W-:Y:S02]  /*06d0*/  ISETP.GE.U32.AND P1, PT, R2, 0x7, PT ;  /* 0x000000070200780c */ /* 0x000fe40003f26070 */
[----:B0-----:R-:W-:-:S04]  /*06e0*/  LOP3.LUT R10, R8, 0x7, RZ, 0xc0, !PT ;  /* 0x00000007080a7812 */ /* 0x001fc800078ec0ff */
[----:B------:R-:W-:-:S07]  /*06f0*/  ISETP.NE.AND P0, PT, R10, RZ, PT ;  /* 0x000000ff0a00720c */ /* 0x000fce0003f05270 */
[----:B------:R-:W-:Y:S06]  /*0700*/  @!P1 BRA `(.L_x_11) ;  /* 0x0000000000689947 */ /* 0x000fec0003800000 */
[----:B------:R-:W0:Y:S01]  /*0710*/  LDC.64 R4, c[0x0][0x390] ;  /* 0x0000e400ff047b82 */ /* 0x000e220000000a00 */
[----:B------:R-:W-:Y:S01]  /*0720*/  LOP3.LUT R2, R8, 0xfffffff8, RZ, 0xc0, !PT ;  /* 0xfffffff808027812 */ /* 0x000fe200078ec0ff */
[----:B------:R-:W-:-:S03]  /*0730*/  IMAD R9, R0, 0x2, R7 ;  /* 0x0000000200097824 */ /* 0x000fc600078e0207 */
[----:B------:R-:W-:-:S07]  /*0740*/  IADD3 R6, PT, PT, -R2, RZ, RZ ;  /* 0x000000ff02067210 */ /* 0x000fce0007ffe1ff */
.L_x_12:
[----:B0--3--:R-:W-:-:S04]  /*0750*/  IMAD.WIDE R2, R9, 0x4, R4 ;  /* 0x0000000409027825 */ /* 0x009fc800078e0204 */
[----:B------:R-:W-:Y:S01]  /*0760*/  VIADD R6, R6, 0x8 ;  /* 0x0000000806067836 */ /* 0x000fe20000000000 */
[----:B------:R3:W-:Y:S01]  /*0770*/  STG.E desc[UR6][R2.64], RZ ;  /* 0x000000ff02007986 */ /* 0x0007e2000c101906 */
[----:B------:R-:W-:Y:S02]  /*0780*/  VIADD R0, R0, 0x8 ;  /* 0x0000000800007836 */ /* 0x000fe40000000000 */
[----:B------:R-:W-:Y:S01]  /*0790*/  VIADD R9, R9, 0x10 ;  /* 0x0000001009097836 */ /* 0x000fe20000000000 */
[----:B------:R3:W-:Y:S01]  /*07a0*/  STG.E desc[UR6][R2.64+0x4], RZ ;  /* 0x000004ff02007986 */ /* 0x0007e2000c101906 */
[----:B------:R-:W-:-:S03]  /*07b0*/  ISETP.NE.AND P1, PT, R6, RZ, PT ;  /* 0x000000ff0600720c */ /* 0x000fc60003f25270 */
[----:B------:R3:W-:Y:S04]  /*07c0*/  STG.E desc[UR6][R2.64+0x8], RZ ;  /* 0x000008ff02007986 */ /* 0x0007e8000c101906 */
        /* <DEDUP_REMOVED lines=12> */
[----:B------:R3:W-:Y:S01]  /*0890*/  STG.E desc[UR6][R2.64+0x3c], RZ ;  /* 0x00003cff02007986 */ /* 0x0007e2000c101906 */
[----:B------:R-:W-:Y:S05]  /*08a0*/  @P1 BRA `(.L_x_12) ;  /* 0xfffffffc00a81947 */ /* 0x000fea000383ffff */
.L_x_11:
[----:B------:R-:W-:Y:S05]  /*08b0*/  BSYNC.RECONVERGENT B0 ;  /* 0x0000000000007941 */ /* 0x000fea0003800200 */
.L_x_10:
[----:B------:R-:W-:Y:S05]  /*08c0*/  @!P0 EXIT ;  /* 0x000000000000894d */ /* 0x000fea0003800000 */
[----:B------:R-:W-:Y:S01]  /*08d0*/  ISETP.GE.U32.AND P0, PT, R10, 0x4, PT ;  /* 0x000000040a00780c */ /* 0x000fe20003f06070 */
[----:B------:R-:W-:Y:S01]  /*08e0*/  BSSY.RECONVERGENT B0, `(.L_x_13) ;  /* 0x0000010000007945 */ /* 0x000fe20003800200 */
[----:B------:R-:W-:-:S04]  /*08f0*/  LOP3.LUT R4, R8, 0x3, RZ, 0xc0, !PT ;  /* 0x0000000308047812 */ /* 0x000fc800078ec0ff */
[----:B------:R-:W-:-:S07]  /*0900*/  ISETP.NE.AND P1, PT, R4, RZ, PT ;  /* 0x000000ff0400720c */ /* 0x000fce0003f25270 */
[----:B------:R-:W-:Y:S06]  /*0910*/  @!P0 BRA `(.L_x_14) ;  /* 0x0000000000308947 */ /* 0x000fec0003800000 */
[----:B---3--:R-:W0:Y:S01]  /*0920*/  LDC.64 R2, c[0x0][0x390] ;  /* 0x0000e400ff027b82 */ /* 0x008e220000000a00 */
[C---:B------:R-:W-:Y:S01]  /*0930*/  LEA R5, R0.reuse, R7, 0x1 ;  /* 0x0000000700057211 */ /* 0x040fe200078e08ff */
[----:B------:R-:W-:-:S04]  /*0940*/  VIADD R0, R0, 0x4 ;  /* 0x0000000400007836 */ /* 0x000fc80000000000 */
[----:B0-----:R-:W-:-:S05]  /*0950*/  IMAD.WIDE R2, R5, 0x4, R2 ;  /* 0x0000000405027825 */ /* 0x001fca00078e0202 */
[----:B------:R0:W-:Y:S04]  /*0960*/  STG.E desc[UR6][R2.64], RZ ;  /* 0x000000ff02007986 */ /* 0x0001e8000c101906 */
[----:B------:R0:W-:Y:S04]  /*0970*/  STG.E desc[UR6][R2.64+0x4], RZ ;  /* 0x000004ff02007986 */ /* 0x0001e8000c101906 */
[----:B------:R0:W-:Y:S04]  /*0980*/  STG.E desc[UR6][R2.64+0x8], RZ ;  /* 0x000008ff02007986 */ /* 0x0001e8000c101906 */
[----:B------:R0:W-:Y:S04]  /*0990*/  STG.E desc[UR6][R2.64+0xc], RZ ;  /* 0x00000cff02007986 */ /* 0x0001e8000c101906 */
[----:B------:R0:W-:Y:S04]  /*09a0*/  STG.E desc[UR6][R2.64+0x10], RZ ;  /* 0x000010ff02007986 */ /* 0x0001e8000c101906 */
[----:B------:R0:W-:Y:S04]  /*09b0*/  STG.E desc[UR6][R2.64+0x14], RZ ;  /* 0x000014ff02007986 */ /* 0x0001e8000c101906 */
[----:B------:R0:W-:Y:S04]  /*09c0*/  STG.E desc[UR6][R2.64+0x18], RZ ;  /* 0x000018ff02007986 */ /* 0x0001e8000c101906 */
[----:B------:R0:W-:Y:S02]  /*09d0*/  STG.E desc[UR6][R2.64+0x1c], RZ ;  /* 0x00001cff02007986 */ /* 0x0001e4000c101906 */
.L_x_14:
[----:B------:R-:W-:Y:S05]  /*09e0*/  BSYNC.RECONVERGENT B0 ;  /* 0x0000000000007941 */ /* 0x000fea0003800200 */
.L_x_13:
[----:B------:R-:W-:Y:S05]  /*09f0*/  @!P1 EXIT ;  /* 0x000000000000994d */ /* 0x000fea0003800000 */
[----:B------:R-:W-:Y:S02]  /*0a00*/  ISETP.NE.AND P0, PT, R4, 0x1, PT ;  /* 0x000000010400780c */ /* 0x000fe40003f05270 */
[----:B------:R-:W-:-:S04]  /*0a10*/  LOP3.LUT R4, R8, 0x1, RZ, 0xc0, !PT ;  /* 0x0000000108047812 */ /* 0x000fc800078ec0ff */
[----:B------:R-:W-:-:S07]  /*0a20*/  ISETP.NE.U32.AND P1, PT, R4, 0x1, PT ;  /* 0x000000010400780c */ /* 0x000fce0003f25070 */
[----:B0--3--:R-:W0:Y:S01]  /*0a30*/  @P0 LDC.64 R2, c[0x0][0x390] ;  /* 0x0000e400ff020b82 */ /* 0x009e220000000a00 */
[----:B------:R-:W-:-:S04]  /*0a40*/  @P0 IMAD R5, R0, 0x2, R7 ;  /* 0x0000000200050824 */ /* 0x000fc800078e0207 */
[----:B0-----:R-:W-:-:S05]  /*0a50*/  @P0 IMAD.WIDE R2, R5, 0x4, R2 ;  /* 0x0000000405020825 */ /* 0x001fca00078e0202 */
[----:B------:R0:W-:Y:S04]  /*0a60*/  @P0 STG.E desc[UR6][R2.64], RZ ;  /* 0x000000ff02000986 */ /* 0x0001e8000c101906 */
[----:B------:R0:W-:Y:S04]  /*0a70*/  @P0 STG.E desc[UR6][R2.64+0x4], RZ ;  /* 0x000004ff02000986 */ /* 0x0001e8000c101906 */
[----:B------:R0:W-:Y:S04]  /*0a80*/  @P0 STG.E desc[UR6][R2.64+0x8], RZ ;  /* 0x000008ff02000986 */ /* 0x0001e8000c101906 */
[----:B------:R0:W-:Y:S01]  /*0a90*/  @P0 STG.E desc[UR6][R2.64+0xc], RZ ;  /* 0x00000cff02000986 */ /* 0x0001e2000c101906 */
[----:B------:R-:W-:Y:S05]  /*0aa0*/  @P1 EXIT ;  /* 0x000000000000194d */ /* 0x000fea0003800000 */
[----:B0-----:R-:W0:Y:S01]  /*0ab0*/  LDC.64 R2, c[0x0][0x390] ;  /* 0x0000e400ff027b82 */ /* 0x001e220000000a00 */
[----:B------:R-:W-:-:S05]  /*0ac0*/  @P0 IADD3 R0, PT, PT, R0, 0x2, RZ ;  /* 0x0000000200000810 */ /* 0x000fca0007ffe0ff */
[----:B------:R-:W-:-:S04]  /*0ad0*/  IMAD R7, R0, 0x2, R7 ;  /* 0x0000000200077824 */ /* 0x000fc800078e0207 */
[----:B0-----:R-:W-:-:S05]  /*0ae0*/  IMAD.WIDE R2, R7, 0x4, R2 ;  /* 0x0000000407027825 */ /* 0x001fca00078e0202 */
[----:B------:R-:W-:Y:S04]  /*0af0*/  STG.E desc[UR6][R2.64], RZ ;  /* 0x000000ff02007986 */ /* 0x000fe8000c101906 */
[----:B------:R-:W-:Y:S01]  /*0b00*/  STG.E desc[UR6][R2.64+0x4], RZ ;  /* 0x000004ff02007986 */ /* 0x000fe2000c101906 */
[----:B------:R-:W-:Y:S05]  /*0b10*/  EXIT ;  /* 0x000000000000794d */ /* 0x000fea0003800000 */
.L_x_15:
[----:B------:R-:W-:-:S00]  /*0b20*/  BRA `(.L_x_15) ;  /* 0xfffffffc00fc7947 */ /* 0x000fc0000383ffff */
[----:B------:R-:W-:-:S00]  /*0b30*/  NOP ;  /* 0x0000000000007918 */ /* 0x000fc00000000000 */
        /* <DEDUP_REMOVED lines=12> */
.L_x_174:


//--------------------- .text._Z23batchProcessAllelesCUDAPKcPKiS2_Pii --------------------------
	.section	.text._Z23batchProcessAllelesCUDAPKcPKiS2_Pii,"ax",@progbits
	.align	128
        .global         _Z23batchProcessAllelesCUDAPKcPKiS2_Pii
        .type           _Z23batchProcessAllelesCUDAPKcPKiS2_Pii,@function
        .size           _Z23batchProcessAllelesCUDAPKcPKiS2_Pii,(.L_x_175 - _Z23batchProcessAllelesCUDAPKcPKiS2_Pii)
        .other          _Z23batchProcessAllelesCUDAPKcPKiS2_Pii,@"STO_CUDA_ENTRY STV_DEFAULT"
_Z23batchProcessAllelesCUDAPKcPKiS2_Pii:
.text._Z23batchProcessAllelesCUDAPKcPKiS2_Pii:
[----:B------:R-:W-:Y:S01]  /*0000*/  LDC R1, c[0x0][0x37c] ;  /* 0x0000df00ff017b82 */ /* 0x000fe20000000800 */
[----:B------:R-:W0:Y:S01]  /*0010*/  S2R R11, SR_CTAID.Y ;  /* 0x00000000000b7919 */ /* 0x000e220000002600 */
[----:B------:R-:W0:Y:S06]  /*0020*/  LDCU UR5, c[0x0][0x3a0] ;  /* 0x00007400ff0577ac */ /* 0x000e2c0008000800 */
[----:B------:R-:W1:Y:S01]  /*0030*/  S2UR UR4, SR_CTAID.X ;  /* 0x00000000000479c3 */ /* 0x000e620000002500 */
[----:B------:R-:W1:Y:S07]  /*0040*/  S2R R3, SR_TID.X ;  /* 0x0000000000037919 */ /* 0x000e6e0000002100 */
[----:B------:R-:W1:Y:S01]  /*0050*/  LDC R0, c[0x0][0x360] ;  /* 0x0000d800ff007b82 */ /* 0x000e620000000800 */
[----:B0-----:R-:W-:Y:S01]  /*0060*/  ISETP.GE.AND P0, PT, R11, UR5, PT ;  /* 0x000000050b007c0c */ /* 0x001fe2000bf06270 */
[----:B-1----:R-:W-:-:S12]  /*0070*/  IMAD R0, R0, UR4, R3 ;  /* 0x0000000400007c24 */ /* 0x002fd8000f8e0203 */
[----:B------:R-:W-:Y:S05]  /*0080*/  @P0 EXIT ;  /* 0x000000000000094d */ /* 0x000fea0003800000 */
[----:B------:R-:W0:Y:S01]  /*0090*/  LDC.64 R2, c[0x0][0x388] ;  /* 0x0000e200ff027b82 */ /* 0x000e220000000a00 */
[----:B------:R-:W1:Y:S01]  /*00a0*/  LDCU.64 UR4, c[0x0][0x358] ;  /* 0x00006b00ff0477ac */ /* 0x000e620008000a00 */
[----:B0-----:R-:W-:-:S05]  /*00b0*/  IMAD.WIDE.U32 R2, R11, 0x4, R2 ;  /* 0x000000040b027825 */ /* 0x001fca00078e0002 */
[----:B-1----:R-:W2:Y:S02]  /*00c0*/  LDG.E R17, desc[UR4][R2.64] ;  /* 0x0000000402117981 */ /* 0x002ea4000c1e1900 */
[----:B--2---:R-:W-:-:S13]  /*00d0*/  ISETP.GE.AND P0, PT, R0, R17, PT ;  /* 0x000000110000720c */ /* 0x004fda0003f06270 */
[----:B------:R-:W-:Y:S05]  /*00e0*/  @P0 EXIT ;  /* 0x000000000000094d */ /* 0x000fea0003800000 */
[C---:B------:R-:W-:Y:S01]  /*00f0*/  ISETP.GE.AND P0, PT, R17.reuse, 0x1, PT ;  /* 0x000000011100780c */ /* 0x040fe20003f06270 */
[----:B------:R-:W-:Y:S01]  /*0100*/  IMAD R4, R17, R11, RZ ;  /* 0x0000000b11047224 */ /* 0x000fe200078e02ff */
[----:B------:R-:W-:Y:S01]  /*0110*/  CS2R R6, SRZ ;  /* 0x0000000000067805 */ /* 0x000fe2000001ff00 */
[----:B------:R-:W-:Y:S01]  /*0120*/  IMAD.MOV.U32 R10, RZ, RZ, RZ ;  /* 0x000000ffff0a7224 */ /* 0x000fe200078e00ff */
[----:B------:R-:W-:Y:S01]  /*0130*/  CS2R R8, SRZ ;  /* 0x0000000000087805 */ /* 0x000fe2000001ff00 */
[----:B------:R-:W-:Y:S02]  /*0140*/  IMAD.MOV.U32 R5, RZ, RZ, RZ ;  /* 0x000000ffff057224 */ /* 0x000fe400078e00ff */
[----:B------:R-:W-:-:S06]  /*0150*/  IMAD R4, R4, 0x6, RZ ;  /* 0x0000000604047824 */ /* 0x000fcc00078e02ff */
[----:B------:R-:W-:Y:S05]  /*0160*/  @!P0 BRA `(.L_x_16) ;  /* 0x0000000c00fc8947 */ /* 0x000fea0003800000 */
[----:B------:R-:W0:Y:S02]  /*0170*/  LDC.64 R2, c[0x0][0x390] ;  /* 0x0000e400ff027b82 */ /* 0x000e240000000a00 */
[----:B0-----:R-:W-:-:S05]  /*0180*/  IMAD.WIDE.U32 R2, R11, 0x4, R2 ;  /* 0x000000040b027825 */ /* 0x001fca00078e0002 */
[----:B------:R0:W5:Y:S01]  /*0190*/  LDG.E R11, desc[UR4][R2.64] ;  /* 0x00000004020b7981 */ /* 0x000162000c1e1900 */
[C---:B------:R-:W-:Y:S01]  /*01a0*/  ISETP.GE.U32.AND P0, PT, R17.reuse, 0x4, PT ;  /* 0x000000041100780c */ /* 0x040fe20003f06070 */
[----:B------:R-:W-:Y:S01]  /*01b0*/  IMAD R12, R0, R17, RZ ;  /* 0x00000011000c7224 */ /* 0x000fe200078e02ff */
[----:B------:R-:W-:Y:S01]  /*01c0*/  LOP3.LUT R13, R17, 0x3, RZ, 0xc0, !PT ;  /* 0x00000003110d7812 */ /* 0x000fe200078ec0ff */
[----:B------:R-:W-:Y:S02]  /*01d0*/  IMAD.MOV.U32 R10, RZ, RZ, RZ ;  /* 0x000000ffff0a7224 */ /* 0x000fe400078e00ff */
[----:B------:R-:W-:-:S08]  /*01e0*/  IMAD.MOV.U32 R15, RZ, RZ, RZ ;  /* 0x000000ffff0f7224 */ /* 0x000fd000078e00ff */
[----:B0-----:R-:W-:Y:S05]  /*01f0*/  @!P0 BRA `(.L_x_17) ;  /* 0x0000000c00008947 */ /* 0x001fea0003800000 */
[----:B------:R-:W0:Y:S01]  /*0200*/  LDC.64 R2, c[0x0][0x380] ;  /* 0x0000e000ff027b82 */ /* 0x000e220000000a00 */
[----:B------:R-:W-:Y:S01]  /*0210*/  LOP3.LUT R15, R17, 0x7ffffffc, RZ, 0xc0, !PT ;  /* 0x7ffffffc110f7812 */ /* 0x000fe200078ec0ff */
[C---:B------:R-:W-:Y:S01]  /*0220*/  VIADD R17, R12.reuse, 0x1 ;  /* 0x000000010c117836 */ /* 0x040fe20000000000 */
[----:B------:R-:W-:Y:S01]  /*0230*/  CS2R R8, SRZ ;  /* 0x0000000000087805 */ /* 0x000fe2000001ff00 */
[C---:B------:R-:W-:Y:S01]  /*0240*/  VIADD R23, R12.reuse, 0x2 ;  /* 0x000000020c177836 */ /* 0x040fe20000000000 */
[----:B------:R-:W-:Y:S01]  /*0250*/  CS2R R6, SRZ ;  /* 0x0000000000067805 */ /* 0x000fe2000001ff00 */
[----:B------:R-:W-:Y:S02]  /*0260*/  VIADD R21, R12, 0x3 ;  /* 0x000000030c157836 */ /* 0x000fe40000000000 */
[----:B------:R-:W-:Y:S02]  /*0270*/  IMAD.MOV.U32 R10, RZ, RZ, RZ ;  /* 0x000000ffff0a7224 */ /* 0x000fe400078e00ff */
[----:B------:R-:W-:-:S02]  /*0280*/  IMAD.MOV.U32 R19, RZ, RZ, R12 ;  /* 0x000000ffff137224 */ /* 0x000fc400078e000c */
[----:B------:R-:W-:Y:S02]  /*0290*/  IMAD.MOV.U32 R5, RZ, RZ, RZ ;  /* 0x000000ffff057224 */ /* 0x000fe400078e00ff */
[----:B------:R-:W-:Y:S01]  /*02a0*/  IMAD.MOV R16, RZ, RZ, -R15 ;  /* 0x000000ffff107224 */ /* 0x000fe200078e0a0f */
[----:B0----5:R-:W-:-:S04]  /*02b0*/  IADD3 R14, P0, PT, R11, R2, RZ ;  /* 0x000000020b0e7210 */ /* 0x021fc80007f1e0ff */
[----:B------:R-:W-:-:S09]  /*02c0*/  LEA.HI.X.SX32 R18, R11, R3, 0x1, P0 ;  /* 0x000000030b127211 */ /* 0x000fd200000f0eff */
.L_x_58:
[----:B------:R-:W-:-:S04]  /*02d0*/  IADD3 R2, P0, PT, R19, R14, RZ ;  /* 0x0000000e13027210 */ /* 0x000fc80007f1e0ff */
[----:B------:R-:W-:-:S05]  /*02e0*/  LEA.HI.X.SX32 R3, R19, R18, 0x1, P0 ;  /* 0x0000001213037211 */ /* 0x000fca00000f0eff */
[----:B------:R-:W2:Y:S01]  /*02f0*/  LDG.E.U8 R2, desc[UR4][R2.64] ;  /* 0x0000000402027981 */ /* 0x000ea2000c1e1100 */
[----:B------:R-:W-:Y:S01]  /*0300*/  VIADD R16, R16, 0x4 ;  /* 0x0000000410107836 */ /* 0x000fe20000000000 */
[----:B------:R-:W-:Y:S04]  /*0310*/  BSSY.RECONVERGENT B0, `(.L_x_18) ;  /* 0x0000028000007945 */ /* 0x000fe80003800200 */
[----:B------:R-:W-:Y:S02]  /*0320*/  ISETP.NE.AND P0, PT, R16, RZ, PT ;  /* 0x000000ff1000720c */ /* 0x000fe40003f05270 */
[----:B--2---:R-:W-:-:S13]  /*0330*/  ISETP.GT.AND P1, PT, R2, 0x53, PT ;  /* 0x000000530200780c */ /* 0x004fda0003f24270 */
[----:B------:R-:W-:Y:S05]  /*0340*/  @P1 BRA `(.L_x_19) ;  /* 0x0000000000441947 */ /* 0x000fea0003800000 */
[----:B------:R-:W-:-:S13]  /*0350*/  ISETP.GT.AND P1, PT, R2, 0x40, PT ;  /* 0x000000400200780c */ /* 0x000fda0003f24270 */
[----:B------:R-:W-:Y:S05]  /*0360*/  @P1 BRA `(.L_x_20) ;  /* 0x0000000000201947 */ /* 0x000fea0003800000 */
[----:B------:R-:W-:-:S13]  /*0370*/  ISETP.NE.AND P1, PT, R2, 0x2b, PT ;  /* 0x0000002b0200780c */ /* 0x000fda0003f25270 */
[----:B------:R-:W-:Y:S05]  /*0380*/  @!P1 BRA `(.L_x_21) ;  /* 0x0000000000109947 */ /* 0x000fea0003800000 */
[----:B------:R-:W-:-:S13]  /*0390*/  ISETP.NE.AND P1, PT, R2, 0x2d, PT ;  /* 0x0000002d0200780c */ /* 0x000fda0003f25270 */
[----:B------:R-:W-:Y:S05]  /*03a0*/  @P1 BRA `(.L_x_22) ;  /* 0x0000000000781947 */ /* 0x000fea0003800000 */
[----:B------:R-:W-:Y:S01]  /*03b0*/  VIADD R5, R5, 0x1 ;  /* 0x0000000105057836 */ /* 0x000fe20000000000 */
[----:B------:R-:W-:Y:S06]  /*03c0*/  BRA `(.L_x_22) ;  /* 0x0000000000707947 */ /* 0x000fec0003800000 */
.L_x_21:
[----:B------:R-:W-:Y:S01]  /*03d0*/  VIADD R10, R10, 0x1 ;  /* 0x000000010a0a7836 */ /* 0x000fe20000000000 */
[----:B------:R-:W-:Y:S06]  /*03e0*/  BRA `(.L_x_22) ;  /* 0x0000000000687947 */ /* 0x000fec0003800000 */
.L_x_20:
[----:B------:R-:W-:-:S13]  /*03f0*/  ISETP.NE.AND P1, PT, R2, 0x41, PT ;  /* 0x000000410200780c */ /* 0x000fda0003f25270 */
[----:B------:R-:W-:Y:S05]  /*0400*/  @!P1 BRA `(.L_x_23) ;  /* 0x00000000002c9947 */ /* 0x000fea0003800000 */
[----:B------:R-:W-:-:S13]  /*0410*/  ISETP.NE.AND P1, PT, R2, 0x43, PT ;  /* 0x000000430200780c */ /* 0x000fda0003f25270 */
[----:B------:R-:W-:Y:S05]  /*0420*/  @!P1 BRA `(.L_x_24) ;  /* 0x0000000000549947 */ /* 0x000fea0003800000 */
[----:B------:R-:W-:-:S13]  /*0430*/  ISETP.NE.AND P1, PT, R2, 0x47, PT ;  /* 0x000000470200780c */ /* 0x000fda0003f25270 */
[----:B------:R-:W-:Y:S05]  /*0440*/  @!P1 BRA `(.L_x_25) ;  /* 0x0000000000449947 */ /* 0x000fea0003800000 */
[----:B------:R-:W-:Y:S05]  /*0450*/  BRA `(.L_x_22) ;  /* 0x00000000004c7947 */ /* 0x000fea0003800000 */
.L_x_19:
[----:B------:R-:W-:-:S13]  /*0460*/  ISETP.GT.AND P1, PT, R2, 0x62, PT ;  /* 0x000000620200780c */ /* 0x000fda0003f24270 */
[----:B------:R-:W-:Y:S05]  /*0470*/  @P1 BRA `(.L_x_26) ;  /* 0x0000000000181947 */ /* 0x000fea0003800000 */
[----:B------:R-:W-:-:S13]  /*0480*/  ISETP.NE.AND P1, PT, R2, 0x54, PT ;  /* 0x000000540200780c */ /* 0x000fda0003f25270 */
[----:B------:R-:W-:Y:S05]  /*0490*/  @!P1 BRA `(.L_x_27) ;  /* 0x0000000000289947 */ /* 0x000fea0003800000 */
[----:B------:R-:W-:-:S13]  /*04a0*/  ISETP.NE.AND P1, PT, R2, 0x61, PT ;  /* 0x000000610200780c */ /* 0x000fda0003f25270 */
[----:B------:R-:W-:Y:S05]  /*04b0*/  @P1 BRA `(.L_x_22) ;  /* 0x0000000000341947 */ /* 0x000fea0003800000 */
.L_x_23:
[----:B------:R-:W-:Y:S01]  /*04c0*/  VIADD R9, R9, 0x1 ;  /* 0x0000000109097836 */ /* 0x000fe20000000000 */
[----:B------:R-:W-:Y:S06]  /*04d0*/  BRA `(.L_x_22) ;  /* 0x00000000002c7947 */ /* 0x000fec0003800000 */
.L_x_26:
[----:B------:R-:W-:-:S13]  /*04e0*/  ISETP.NE.AND P1, PT, R2, 0x63, PT ;  /* 0x000000630200780c */ /* 0x000fda0003f25270 */
[----:B------:R-:W-:Y:S05]  /*04f0*/  @!P1 BRA `(.L_x_24) ;  /* 0x0000000000209947 */ /* 0x000fea0003800000 */
[----:B------:R-:W-:-:S13]  /*0500*/  ISETP.NE.AND P1, PT, R2, 0x67, PT ;  /* 0x000000670200780c */ /* 0x000fda0003f25270 */
[----:B------:R-:W-:Y:S05]  /*0510*/  @!P1 BRA `(.L_x_25) ;  /* 0x0000000000109947 */ /* 0x000fea0003800000 */
[----:B------:R-:W-:-:S13]  /*0520*/  ISETP.NE.AND P1, PT, R2, 0x74, PT ;  /* 0x000000740200780c */ /* 0x000fda0003f25270 */
[----:B------:R-:W-:Y:S05]  /*0530*/  @P1 BRA `(.L_x_22) ;  /* 0x0000000000141947 */ /* 0x000fea0003800000 */
.L_x_27:
[----:B------:R-:W-:Y:S01]  /*0540*/  VIADD R6, R6, 0x1 ;  /* 0x0000000106067836 */ /* 0x000fe20000000000 */
[----:B------:R-:W-:Y:S06]  /*0550*/  BRA `(.L_x_22) ;  /* 0x00000000000c7947 */ /* 0x000fec0003800000 */
.L_x_25:
[----:B------:R-:W-:Y:S01]  /*0560*/  VIADD R7, R7, 0x1 ;  /* 0x0000000107077836 */ /* 0x000fe20000000000 */
[----:B------:R-:W-:Y:S06]  /*0570*/  BRA `(.L_x_22) ;  /* 0x0000000000047947 */ /* 0x000fec0003800000 */
.L_x_24:
[----:B------:R-:W-:-:S07]  /*0580*/  VIADD R8, R8, 0x1 ;  /* 0x0000000108087836 */ /* 0x000fce0000000000 */
.L_x_22:
[----:B------:R-:W-:Y:S05]  /*0590*/  BSYNC.RECONVERGENT B0 ;  /* 0x0000000000007941 */ /* 0x000fea0003800200 */
.L_x_18:
[----:B------:R-:W-:-:S04]  /*05a0*/  IADD3 R2, P1, PT, R17, R14, RZ ;  /* 0x0000000e11027210 */ /* 0x000fc80007f3e0ff */
[----:B------:R-:W-:-:S05]  /*05b0*/  LEA.HI.X.SX32 R3, R17, R18, 0x1, P1 ;  /* 0x0000001211037211 */ /* 0x000fca00008f0eff */
[----:B------:R-:W2:Y:S01]  /*05c0*/  LDG.E.U8 R2, desc[UR4][R2.64] ;  /* 0x0000000402027981 */ /* 0x000ea2000c1e1100 */
[----:B------:R-:W-:Y:S01]  /*05d0*/  BSSY.RECONVERGENT B0, `(.L_x_28) ;  /* 0x0000027000007945 */ /* 0x000fe20003800200 */
        /* <DEDUP_REMOVED lines=10> */
.L_x_31:
[----:B------:R-:W-:Y:S01]  /*0680*/  VIADD R10, R10, 0x1 ;  /* 0x000000010a0a7836 */ /* 0x000fe20000000000 */
[----:B------:R-:W-:Y:S06]  /*0690*/  BRA `(.L_x_32) ;  /* 0x0000000000687947 */ /* 0x000fec0003800000 */
.L_x_30:
[----:B------:R-:W-:-:S13]  /*06a0*/  ISETP.NE.AND P1, PT, R2, 0x41, PT ;  /* 0x000000410200780c */ /* 0x000fda0003f25270 */
[----:B------:R-:W-:Y:S05]  /*06b0*/  @!P1 BRA `(.L_x_33) ;  /* 0x00000000002c9947 */ /* 0x000fea0003800000 */
[----:B------:R-:W-:-:S13]  /*06c0*/  ISETP.NE.AND P1, PT, R2, 0x43, PT ;  /* 0x000000430200780c */ /* 0x000fda0003f25270 */
[----:B------:R-:W-:Y:S05]  /*06d0*/  @!P1 BRA `(.L_x_34) ;  /* 0x0000000000549947 */ /* 0x000fea0003800000 */
[----:B------:R-:W-:-:S13]  /*06e0*/  ISETP.NE.AND P1, PT, R2, 0x47, PT ;  /* 0x000000470200780c */ /* 0x000fda0003f25270 */
[----:B------:R-:W-:Y:S05]  /*06f0*/  @!P1 BRA `(.L_x_35) ;  /* 0x0000000000449947 */ /* 0x000fea0003800000 */
[----:B------:R-:W-:Y:S05]  /*0700*/  BRA `(.L_x_32) ;  /* 0x00000000004c7947 */ /* 0x000fea0003800000 */
.L_x_29:
[----:B------:R-:W-:-:S13]  /*0710*/  ISETP.GT.AND P1, PT, R2, 0x62, PT ;  /* 0x000000620200780c */ /* 0x000fda0003f24270 */
[----:B------:R-:W-:Y:S05]  /*0720*/  @P1 BRA `(.L_x_36) ;  /* 0x0000000000181947 */ /* 0x000fea0003800000 */
[----:B------:R-:W-:-:S13]  /*0730*/  ISETP.NE.AND P1, PT, R2, 0x54, PT ;  /* 0x000000540200780c */ /* 0x000fda0003f25270 */
[----:B------:R-:W-:Y:S05]  /*0740*/  @!P1 BRA `(.L_x_37) ;  /* 0x0000000000289947 */ /* 0x000fea0003800000 */
[----:B------:R-:W-:-:S13]  /*0750*/  ISETP.NE.AND P1, PT, R2, 0x61, PT ;  /* 0x000000610200780c */ /* 0x000fda0003f25270 */
[----:B------:R-:W-:Y:S05]  /*0760*/  @P1 BRA `(.L_x_32) ;  /* 0x0000000000341947 */ /* 0x000fea0003800000 */
.L_x_33:
[----:B------:R-:W-:Y:S01]  /*0770*/  VIADD R9, R9, 0x1 ;  /* 0x0000000109097836 */ /* 0x000fe20000000000 */
[----:B------:R-:W-:Y:S06]  /*0780*/  BRA `(.L_x_32) ;  /* 0x00000000002c7947 */ /* 0x000fec0003800000 */
.L_x_36:
[----:B------:R-:W-:-:S13]  /*0790*/  ISETP.NE.AND P1, PT, R2, 0x63, PT ;  /* 0x000000630200780c */ /* 0x000fda0003f25270 */
[----:B------:R-:W-:Y:S05]  /*07a0*/  @!P1 BRA `(.L_x_34) ;  /* 0x0000000000209947 */ /* 0x000fea0003800000 */
[----:B------:R-:W-:-:S13]  /*07b0*/  ISETP.NE.AND P1, PT, R2, 0x67, PT ;  /* 0x000000670200780c */ /* 0x000fda0003f25270 */
[----:B------:R-:W-:Y:S05]  /*07c0*/  @!P1 BRA `(.L_x_35) ;  /* 0x0000000000109947 */ /* 0x000fea0003800000 */
[----:B------:R-:W-:-:S13]  /*07d0*/  ISETP.NE.AND P1, PT, R2, 0x74, PT ;  /* 0x000000740200780c */ /* 0x000fda0003f25270 */
[----:B------:R-:W-:Y:S05]  /*07e0*/  @P1 BRA `(.L_x_32) ;  /* 0x0000000000141947 */ /* 0x000fea0003800000 */
.L_x_37:
[----:B------:R-:W-:Y:S01]  /*07f0*/  VIADD R6, R6, 0x1 ;  /* 0x0000000106067836 */ /* 0x000fe20000000000 */
[----:B------:R-:W-:Y:S06]  /*0800*/  BRA `(.L_x_32) ;  /* 0x00000000000c7947 */ /* 0x000fec0003800000 */
.L_x_35:
[----:B------:R-:W-:Y:S01]  /*0810*/  VIADD R7, R7, 0x1 ;  /* 0x0000000107077836 */ /* 0x000fe20000000000 */
[----:B------:R-:W-:Y:S06]  /*0820*/  BRA `(.L_x_32) ;  /* 0x0000000000047947 */ /* 0x000fec0003800000 */
.L_x_34:
[----:B------:R-:W-:-:S07]  /*0830*/  VIADD R8, R8, 0x1 ;  /* 0x0000000108087836 */ /* 0x000fce0000000000 */
.L_x_32:
[----:B------:R-:W-:Y:S05]  /*0840*/  BSYNC.RECONVERGENT B0 ;  /* 0x0000000000007941 */ /* 0x000fea0003800200 */
.L_x_28:
        /* <DEDUP_REMOVED lines=14> */
.L_x_41:
[----:B------:R-:W-:Y:S01]  /*0930*/  VIADD R10, R10, 0x1 ;  /* 0x000000010a0a7836 */ /* 0x000fe20000000000 */
[----:B------:R-:W-:Y:S06]  /*0940*/  BRA `(.L_x_42) ;  /* 0x0000000000687947 */ /* 0x000fec0003800000 */
.L_x_40:
[----:B------:R-:W-:-:S13]  /*0950*/  ISETP.NE.AND P1, PT, R2, 0x41, PT ;  /* 0x000000410200780c */ /* 0x000fda0003f25270 */
[----:B------:R-:W-:Y:S05]  /*0960*/  @!P1 BRA `(.L_x_43) ;  /* 0x00000000002c9947 */ /* 0x000fea0003800000 */
[----:B------:R-:W-:-:S13]  /*0970*/  ISETP.NE.AND P1, PT, R2, 0x43, PT ;  /* 0x000000430200780c */ /* 0x000fda0003f25270 */
[----:B------:R-:W-:Y:S05]  /*0980*/  @!P1 BRA `(.L_x_44) ;  /* 0x0000000000549947 */ /* 0x000fea0003800000 */
[----:B------:R-:W-:-:S13]  /*0990*/  ISETP.NE.AND P1, PT, R2, 0x47, PT ;  /* 0x000000470200780c */ /* 0x000fda0003f25270 */
[----:B------:R-:W-:Y:S05]  /*09a0*/  @!P1 BRA `(.L_x_45) ;  /* 0x0000000000449947 */ /* 0x000fea0003800000 */
[----:B------:R-:W-:Y:S05]  /*09b0*/  BRA `(.L_x_42) ;  /* 0x00000000004c7947 */ /* 0x000fea0003800000 */
.L_x_39:
[----:B------:R-:W-:-:S13]  /*09c0*/  ISETP.GT.AND P1, PT, R2, 0x62, PT ;  /* 0x000000620200780c */ /* 0x000fda0003f24270 */
[----:B------:R-:W-:Y:S05]  /*09d0*/  @P1 BRA `(.L_x_46) ;  /* 0x0000000000181947 */ /* 0x000fea0003800000 */
[----:B------:R-:W-:-:S13]  /*09e0*/  ISETP.NE.AND P1, PT, R2, 0x54, PT ;  /* 0x000000540200780c */ /* 0x000fda0003f25270 */
[----:B------:R-:W-:Y:S05]  /*09f0*/  @!P1 BRA `(.L_x_47) ;  /* 0x0000000000289947 */ /* 0x000fea0003800000 */
[----:B------:R-:W-:-:S13]  /*0a00*/  ISETP.NE.AND P1, PT, R2, 0x61, PT ;  /* 0x000000610200780c */ /* 0x000fda0003f25270 */
[----:B------:R-:W-:Y:S05]  /*0a10*/  @P1 BRA `(.L_x_42) ;  /* 0x0000000000341947 */ /* 0x000fea0003800000 */
.L_x_43:
[----:B------:R-:W-:Y:S01]  /*0a20*/  VIADD R9, R9, 0x1 ;  /* 0x0000000109097836 */ /* 0x000fe20000000000 */
[----:B------:R-:W-:Y:S06]  /*0a30*/  BRA `(.L_x_42) ;  /* 0x00000000002c7947 */ /* 0x000fec0003800000 */
.L_x_46:
[----:B------:R-:W-:-:S13]  /*0a40*/  ISETP.NE.AND P1, PT, R2, 0x63, PT ;  /* 0x000000630200780c */ /* 0x000fda0003f25270 */
[----:B------:R-:W-:Y:S05]  /*0a50*/  @!P1 BRA `(.L_x_44) ;  /* 0x0000000000209947 */ /* 0x000fea0003800000 */
[----:B------:R-:W-:-:S13]  /*0a60*/  ISETP.NE.AND P1, PT, R2, 0x67, PT ;  /* 0x000000670200780c */ /* 0x000fda0003f25270 */
[----:B------:R-:W-:Y:S05]  /*0a70*/  @!P1 BRA `(.L_x_45) ;  /* 0x0000000000109947 */ /* 0x000fea0003800000 */
[----:B------:R-:W-:-:S13]  /*0a80*/  ISETP.NE.AND P1, PT, R2, 0x74, PT ;  /* 0x000000740200780c */ /* 0x000fda0003f25270 */
[----:B------:R-:W-:Y:S05]  /*0a90*/  @P1 BRA `(.L_x_42) ;  /* 0x0000000000141947 */ /* 0x000fea0003800000 */
.L_x_47:
[----:B------:R-:W-:Y:S01]  /*0aa0*/  VIADD R6, R6, 0x1 ;  /* 0x0000000106067836 */ /* 0x000fe20000000000 */
[----:B------:R-:W-:Y:S06]  /*0ab0*/  BRA `(.L_x_42) ;  /* 0x00000000000c7947 */ /* 0x000fec0003800000 */
.L_x_45:
[----:B------:R-:W-:Y:S01]  /*0ac0*/  VIADD R7, R7, 0x1 ;  /* 0x0000000107077836 */ /* 0x000fe20000000000 */
[----:B------:R-:W-:Y:S06]  /*0ad0*/  BRA `(.L_x_42) ;  /* 0x0000000000047947 */ /* 0x000fec0003800000 */
.L_x_44:
[----:B------:R-:W-:-:S07]  /*0ae0*/  VIADD R8, R8, 0x1 ;  /* 0x0000000108087836 */ /* 0x000fce0000000000 */
.L_x_42:
[----:B------:R-:W-:Y:S05]  /*0af0*/  BSYNC.RECONVERGENT B0 ;  /* 0x0000000000007941 */ /* 0x000fea0003800200 */
.L_x_38:
        /* <DEDUP_REMOVED lines=14> */
.L_x_51:
[----:B------:R-:W-:Y:S01]  /*0be0*/  VIADD R10, R10, 0x1 ;  /* 0x000000010a0a7836 */ /* 0x000fe20000000000 */
[----:B------:R-:W-:Y:S06]  /*0bf0*/  BRA `(.L_x_52) ;  /* 0x0000000000687947 */ /* 0x000fec0003800000 */
.L_x_50:
[----:B------:R-:W-:-:S13]  /*0c00*/  ISETP.NE.AND P1, PT, R2, 0x41, PT ;  /* 0x000000410200780c */ /* 0x000fda0003f25270 */
[----:B------:R-:W-:Y:S05]  /*0c10*/  @!P1 BRA `(.L_x_53) ;  /* 0x00000000002c9947 */ /* 0x000fea0003800000 */
[----:B------:R-:W-:-:S13]  /*0c20*/  ISETP.NE.AND P1, PT, R2, 0x43, PT ;  /* 0x000000430200780c */ /* 0x000fda0003f25270 */
[----:B------:R-:W-:Y:S05]  /*0c30*/  @!P1 BRA `(.L_x_54) ;  /* 0x0000000000549947 */ /* 0x000fea0003800000 */
[----:B------:R-:W-:-:S13]  /*0c40*/  ISETP.NE.AND P1, PT, R2, 0x47, PT ;  /* 0x000000470200780c */ /* 0x000fda0003f25270 */
[----:B------:R-:W-:Y:S05]  /*0c50*/  @!P1 BRA `(.L_x_55) ;  /* 0x0000000000449947 */ /* 0x000fea0003800000 */
[----:B------:R-:W-:Y:S05]  /*0c60*/  BRA `(.L_x_52) ;  /* 0x00000000004c7947 */ /* 0x000fea0003800000 */
.L_x_49:
[----:B------:R-:W-:-:S13]  /*0c70*/  ISETP.GT.AND P1, PT, R2, 0x62, PT ;  /* 0x000000620200780c */ /* 0x000fda0003f24270 */
[----:B------:R-:W-:Y:S05]  /*0c80*/  @P1 BRA `(.L_x_56) ;  /* 0x0000000000181947 */ /* 0x000fea0003800000 */
[----:B------:R-:W-:-:S13]  /*0c90*/  ISETP.NE.AND P1, PT, R2, 0x54, PT ;  /* 0x000000540200780c */ /* 0x000fda0003f25270 */
[----:B------:R-:W-:Y:S05]  /*0ca0*/  @!P1 BRA `(.L_x_57) ;  /* 0x0000000000289947 */ /* 0x000fea0003800000 */
[----:B------:R-:W-:-:S13]  /*0cb0*/  ISETP.NE.AND P1, PT, R2, 0x61, PT ;  /* 0x000000610200780c */ /* 0x000fda0003f25270 */
[----:B------:R-:W-:Y:S05]  /*0cc0*/  @P1 BRA `(.L_x_52) ;  /* 0x0000000000341947 */ /* 0x000fea0003800000 */
.L_x_53:
[----:B------:R-:W-:Y:S01]  /*0cd0*/  VIADD R9, R9, 0x1 ;  /* 0x0000000109097836 */ /* 0x000fe20000000000 */
[----:B------:R-:W-:Y:S06]  /*0ce0*/  BRA `(.L_x_52) ;  /* 0x00000000002c7947 */ /* 0x000fec0003800000 */
.L_x_56:
[----:B------:R-:W-:-:S13]  /*0cf0*/  ISETP.NE.AND P1, PT, R2, 0x63, PT ;  /* 0x000000630200780c */ /* 0x000fda0003f25270 */
[----:B------:R-:W-:Y:S05]  /*0d00*/  @!P1 BRA `(.L_x_54) ;  /* 0x0000000000209947 */ /* 0x000fea0003800000 */
[----:B------:R-:W-:-:S13]  /*0d10*/  ISETP.NE.AND P1, PT, R2, 0x67, PT ;  /* 0x000000670200780c */ /* 0x000fda0003f25270 */
[----:B------:R-:W-:Y:S05]  /*0d20*/  @!P1 BRA `(.L_x_55) ;  /* 0x0000000000109947 */ /* 0x000fea0003800000 */
[----:B------:R-:W-:-:S13]  /*0d30*/  ISETP.NE.AND P1, PT, R2, 0x74, PT ;  /* 0x000000740200780c */ /* 0x000fda0003f25270 */
[----:B------:R-:W-:Y:S05]  /*0d40*/  @P1 BRA `(.L_x_52) ;  /* 0x0000000000141947 */ /* 0x000fea0003800000 */
.L_x_57:
[----:B------:R-:W-:Y:S01]  /*0d50*/  VIADD R6, R6, 0x1 ;  /* 0x0000000106067836 */ /* 0x000fe20000000000 */
[----:B------:R-:W-:Y:S06]  /*0d60*/  BRA `(.L_x_52) ;  /* 0x00000000000c7947 */ /* 0x000fec0003800000 */
.L_x_55:
[----:B------:R-:W-:Y:S01]  /*0d70*/  VIADD R7, R7, 0x1 ;  /* 0x0000000107077836 */ /* 0x000fe20000000000 */
[----:B------:R-:W-:Y:S06]  /*0d80*/  BRA `(.L_x_52) ;  /* 0x0000000000047947 */ /* 0x000fec0003800000 */
.L_x_54:
[----:B------:R-:W-:-:S07]  /*0d90*/  VIADD R8, R8, 0x1 ;  /* 0x0000000108087836 */ /* 0x000fce0000000000 */
.L_x_52:
[----:B------:R-:W-:Y:S05]  /*0da0*/  BSYNC.RECONVERGENT B0 ;  /* 0x0000000000007941 */ /* 0x000fea0003800200 */
.L_x_48:
[----:B------:R-:W-:Y:S02]  /*0db0*/  VIADD R17, R17, 0x4 ;  /* 0x0000000411117836 */ /* 0x000fe40000000000 */
[----:B------:R-:W-:Y:S02]  /*0dc0*/  VIADD R23, R23, 0x4 ;  /* 0x0000000417177836 */ /* 0x000fe40000000000 */
[----:B------:R-:W-:Y:S02]  /*0dd0*/  VIADD R21, R21, 0x4 ;  /* 0x0000000415157836 */ /* 0x000fe40000000000 */
[----:B------:R-:W-:Y:S01]  /*0de0*/  VIADD R19, R19, 0x4 ;  /* 0x0000000413137836 */ /* 0x000fe20000000000 */
[----:B------:R-:W-:Y:S06]  /*0df0*/  @P0 BRA `(.L_x_58) ;  /* 0xfffffff400340947 */ /* 0x000fec000383ffff */
.L_x_17:
[----:B------:R-:W-:-:S13]  /*0e00*/  ISETP.NE.AND P0, PT, R13, RZ, PT ;  /* 0x000000ff0d00720c */ /* 0x000fda0003f05270 */
[----:B------:R-:W-:Y:S05]  /*0e10*/  @!P0 BRA `(.L_x_16) ;  /* 0x0000000000d08947 */ /* 0x000fea0003800000 */
[----:B------:R-:W0:Y:S01]  /*0e20*/  LDC.64 R2, c[0x0][0x380] ;  /* 0x0000e000ff027b82 */ /* 0x000e220000000a00 */
[----:B------:R-:W-:Y:S02]  /*0e30*/  IMAD.IADD R12, R12, 0x1, R15 ;  /* 0x000000010c0c7824 */ /* 0x000fe400078e020f */
[----:B------:R-:W-:Y:S01]  /*0e40*/  IMAD.MOV R13, RZ, RZ, -R13 ;  /* 0x000000ffff0d7224 */ /* 0x000fe200078e0a0d */
[----:B0----5:R-:W-:-:S04]  /*0e50*/  IADD3 R17, P0, PT, R11, R2, RZ ;  /* 0x000000020b117210 */ /* 0x021fc80007f1e0ff */
[----:B------:R-:W-:-:S09]  /*0e60*/  LEA.HI.X.SX32 R11, R11, R3, 0x1, P0 ;  /* 0x000000030b0b7211 */ /* 0x000fd200000f0eff */
.L_x_69:
        /* <DEDUP_REMOVED lines=16> */
.L_x_62:
[----:B------:R-:W-:Y:S01]  /*0f70*/  VIADD R10, R10, 0x1 ;  /* 0x000000010a0a7836 */ /* 0x000fe20000000000 */
[----:B------:R-:W-:Y:S06]  /*0f80*/  BRA `(.L_x_63) ;  /* 0x0000000000687947 */ /* 0x000fec0003800000 */
.L_x_61:
[----:B------:R-:W-:-:S13]  /*0f90*/  ISETP.NE.AND P1, PT, R2, 0x41, PT ;  /* 0x000000410200780c */ /* 0x000fda0003f25270 */
[----:B------:R-:W-:Y:S05]  /*0fa0*/  @!P1 BRA `(.L_x_64) ;  /* 0x00000000002c9947 */ /* 0x000fea0003800000 */
[----:B------:R-:W-:-:S13]  /*0fb0*/  ISETP.NE.AND P1, PT, R2, 0x43, PT ;  /* 0x000000430200780c */ /* 0x000fda0003f25270 */
[----:B------:R-:W-:Y:S05]  /*0fc0*/  @!P1 BRA `(.L_x_65) ;  /* 0x0000000000549947 */ /* 0x000fea0003800000 */
[----:B------:R-:W-:-:S13]  /*0fd0*/  ISETP.NE.AND P1, PT, R2, 0x47, PT ;  /* 0x000000470200780c */ /* 0x000fda0003f25270 */
[----:B------:R-:W-:Y:S05]  /*0fe0*/  @!P1 BRA `(.L_x_66) ;  /* 0x0000000000449947 */ /* 0x000fea0003800000 */
[----:B------:R-:W-:Y:S05]  /*0ff0*/  BRA `(.L_x_63) ;  /* 0x00000000004c7947 */ /* 0x000fea0003800000 */
.L_x_60:
[----:B------:R-:W-:-:S13]  /*1000*/  ISETP.GT.AND P1, PT, R2, 0x62, PT ;  /* 0x000000620200780c */ /* 0x000fda0003f24270 */
[----:B------:R-:W-:Y:S05]  /*1010*/  @P1 BRA `(.L_x_67) ;  /* 0x0000000000181947 */ /* 0x000fea0003800000 */
[----:B------:R-:W-:-:S13]  /*1020*/  ISETP.NE.AND P1, PT, R2, 0x54, PT ;  /* 0x000000540200780c */ /* 0x000fda0003f25270 */
[----:B------:R-:W-:Y:S05]  /*1030*/  @!P1 BRA `(.L_x_68) ;  /* 0x0000000000289947 */ /* 0x000fea0003800000 */
[----:B------:R-:W-:-:S13]  /*1040*/  ISETP.NE.AND P1, PT, R2, 0x61, PT ;  /* 0x000000610200780c */ /* 0x000fda0003f25270 */
[----:B------:R-:W-:Y:S05]  /*1050*/  @P1 BRA `(.L_x_63) ;  /* 0x0000000000341947 */ /* 0x000fea0003800000 */
.L_x_64:
[----:B------:R-:W-:Y:S01]  /*1060*/  VIADD R9, R9, 0x1 ;  /* 0x0000000109097836 */ /* 0x000fe20000000000 */
[----:B------:R-:W-:Y:S06]  /*1070*/  BRA `(.L_x_63) ;  /* 0x00000000002c7947 */ /* 0x000fec0003800000 */
.L_x_67:
[----:B------:R-:W-:-:S13]  /*1080*/  ISETP.NE.AND P1, PT, R2, 0x63, PT ;  /* 0x000000630200780c */ /* 0x000fda0003f25270 */
[----:B------:R-:W-:Y:S05]  /*1090*/  @!P1 BRA `(.L_x_65) ;  /* 0x0000000000209947 */ /* 0x000fea0003800000 */
[----:B------:R-:W-:-:S13]  /*10a0*/  ISETP.NE.AND P1, PT, R2, 0x67, PT ;  /* 0x000000670200780c */ /* 0x000fda0003f25270 */
[----:B------:R-:W-:Y:S05]  /*10b0*/  @!P1 BRA `(.L_x_66) ;  /* 0x0000000000109947 */ /* 0x000fea0003800000 */
[----:B------:R-:W-:-:S13]  /*10c0*/  ISETP.NE.AND P1, PT, R2, 0x74, PT ;  /* 0x000000740200780c */ /* 0x000fda0003f25270 */
[----:B------:R-:W-:Y:S05]  /*10d0*/  @P1 BRA `(.L_x_63) ;  /* 0x0000000000141947 */ /* 0x000fea0003800000 */
.L_x_68:
[----:B------:R-:W-:Y:S01]  /*10e0*/  VIADD R6, R6, 0x1 ;  /* 0x0000000106067836 */ /* 0x000fe20000000000 */
[----:B------:R-:W-:Y:S06]  /*10f0*/  BRA `(.L_x_63) ;  /* 0x00000000000c7947 */ /* 0x000fec0003800000 */
.L_x_66:
[----:B------:R-:W-:Y:S01]  /*1100*/  VIADD R7, R7, 0x1 ;  /* 0x0000000107077836 */ /* 0x000fe20000000000 */
[----:B------:R-:W-:Y:S06]  /*1110*/  BRA `(.L_x_63) ;  /* 0x0000000000047947 */ /* 0x000fec0003800000 */
.L_x_65:
[----:B------:R-:W-:-:S07]  /*1120*/  VIADD R8, R8, 0x1 ;  /* 0x0000000108087836 */ /* 0x000fce0000000000 */
.L_x_63:
[----:B------:R-:W-:Y:S05]  /*1130*/  BSYNC.RECONVERGENT B0 ;  /* 0x0000000000007941 */ /* 0x000fea0003800200 */
.L_x_59:
[----:B------:R-:W-:Y:S01]  /*1140*/  VIADD R12, R12, 0x1 ;  /* 0x000000010c0c7836 */ /* 0x000fe20000000000 */
[----:B------:R-:W-:Y:S06]  /*1150*/  @P0 BRA `(.L_x_69) ;  /* 0xfffffffc00440947 */ /* 0x000fec000383ffff */
.L_x_16:
[----:B------:R-:W0:Y:S01]  /*1160*/  LDCU.64 UR6, c[0x0][0x398] ;  /* 0x00007300ff0677ac */ /* 0x000e220008000a00 */
[----:B------:R-:W-:Y:S01]  /*1170*/  IMAD R3, R0, 0x6, RZ ;  /* 0x0000000600037824 */ /* 0x000fe200078e02ff */
[----:B------:R-:W-:-:S04]  /*1180*/  SHF.R.S32.HI R0, RZ, 0x1f, R4 ;  /* 0x0000001fff007819 */ /* 0x000fc80000011404 */
[----:B------:R-:W-:-:S04]  /*1190*/  IADD3 R4, P0, PT, R4, R3, RZ ;  /* 0x0000000304047210 */ /* 0x000fc80007f1e0ff */
[----:B------:R-:W-:Y:S02]  /*11a0*/  LEA.HI.X.SX32 R3, R3, R0, 0x1, P0 ;  /* 0x0000000003037211 */ /* 0x000fe400000f0eff */
[----:B0-----:R-:W-:-:S04]  /*11b0*/  LEA R2, P0, R4, UR6, 0x2 ;  /* 0x0000000604027c11 */ /* 0x001fc8000f8010ff */
[----:B------:R-:W-:-:S05]  /*11c0*/  LEA.HI.X R3, R4, UR7, R3, 0x2, P0 ;  /* 0x0000000704037c11 */ /* 0x000fca00080f1403 */
[----:B------:R-:W-:Y:S04]  /*11d0*/  STG.E desc[UR4][R2.64], R9 ;  /* 0x0000000902007986 */ /* 0x000fe8000c101904 */
[----:B------:R-:W-:Y:S04]  /*11e0*/  STG.E desc[UR4][R2.64+0x4], R8 ;  /* 0x0000040802007986 */ /* 0x000fe8000c101904 */
[----:B------:R-:W-:Y:S04]  /*11f0*/  STG.E desc[UR4][R2.64+0x8], R7 ;  /* 0x0000080702007986 */ /* 0x000fe8000c101904 */
[----:B------:R-:W-:Y:S04]  /*1200*/  STG.E desc[UR4][R2.64+0xc], R6 ;  /* 0x00000c0602007986 */ /* 0x000fe8000c101904 */
[----:B------:R-:W-:Y:S04]  /*1210*/  STG.E desc[UR4][R2.64+0x10], R5 ;  /* 0x0000100502007986 */ /* 0x000fe8000c101904 */
[----:B------:R-:W-:Y:S01]  /*1220*/  STG.E desc[UR4][R2.64+0x14], R10 ;  /* 0x0000140a02007986 */ /* 0x000fe2000c101904 */
[----:B------:R-:W-:Y:S05]  /*1230*/  EXIT ;  /* 0x000000000000794d */ /* 0x000fea0003800000 */
.L_x_70:
        /* <DEDUP_REMOVED lines=12> */
.L_x_175:


//--------------------- .text._Z26calculateProbabilitiesCUDAPKiPKfPfif --------------------------
	.section	.text._Z26calculateProbabilitiesCUDAPKiPKfPfif,"ax",@progbits
	.align	128
        .global         _Z26calculateProbabilitiesCUDAPKiPKfPfif
        .type           _Z26calculateProbabilitiesCUDAPKiPKfPfif,@function
        .size           _Z26calculateProbabilitiesCUDAPKiPKfPfif,(.L_x_173 - _Z26calculateProbabilitiesCUDAPKiPKfPfif)
        .other          _Z26calculateProbabilitiesCUDAPKiPKfPfif,@"STO_CUDA_ENTRY STV_DEFAULT"
_Z26calculateProbabilitiesCUDAPKiPKfPfif:
.text._Z26calculateProbabilitiesCUDAPKiPKfPfif:
        /* <DEDUP_REMOVED lines=8> */
[----:B------:R-:W0:Y:S01]  /*0080*/  LDC.64 R8, c[0x0][0x380] ;  /* 0x0000e000ff087b82 */ /* 0x000e220000000a00 */
[----:B------:R-:W1:Y:S01]  /*0090*/  LDCU.64 UR6, c[0x0][0x358] ;  /* 0x00006b00ff0677ac */ /* 0x000e620008000a00 */
[----:B------:R-:W-:-:S04]  /*00a0*/  IMAD R3, R2, 0x6, RZ ;  /* 0x0000000602037824 */ /* 0x000fc800078e02ff */
[----:B0-----:R-:W-:-:S05]  /*00b0*/  IMAD.WIDE R8, R3, 0x4, R8 ;  /* 0x0000000403087825 */ /* 0x001fca00078e0208 */
[----:B-1----:R-:W2:Y:S04]  /*00c0*/  LDG.E R3, desc[UR6][R8.64] ;  /* 0x0000000608037981 */ /* 0x002ea8000c1e1900 */
[----:B------:R-:W2:Y:S04]  /*00d0*/  LDG.E R4, desc[UR6][R8.64+0x4] ;  /* 0x0000040608047981 */ /* 0x000ea8000c1e1900 */
[----:B------:R-:W2:Y:S04]  /*00e0*/  LDG.E R5, desc[UR6][R8.64+0x8] ;  /* 0x0000080608057981 */ /* 0x000ea8000c1e1900 */
[----:B------:R-:W3:Y:S04]  /*00f0*/  LDG.E R6, desc[UR6][R8.64+0xc] ;  /* 0x00000c0608067981 */ /* 0x000ee8000c1e1900 */
[----:B------:R-:W3:Y:S04]  /*0100*/  LDG.E R7, desc[UR6][R8.64+0x10] ;  /* 0x0000100608077981 */ /* 0x000ee8000c1e1900 */
[----:B------:R-:W4:Y:S01]  /*0110*/  LDG.E R0, desc[UR6][R8.64+0x14] ;  /* 0x0000140608007981 */ /* 0x000f22000c1e1900 */
[----:B--2---:R-:W-:-:S04]  /*0120*/  IADD3 R10, PT, PT, R5, R4, R3 ;  /* 0x00000004050a7210 */ /* 0x004fc80007ffe003 */
[----:B---3--:R-:W-:-:S05]  /*0130*/  IADD3 R7, PT, PT, R7, R10, R6 ;  /* 0x0000000a07077210 */ /* 0x008fca0007ffe006 */
[----:B----4-:R-:W-:-:S05]  /*0140*/  IMAD.IADD R7, R0, 0x1, R7 ;  /* 0x0000000100077824 */ /* 0x010fca00078e0207 */
[----:B------:R-:W-:-:S13]  /*0150*/  ISETP.NE.AND P0, PT, R7, RZ, PT ;  /* 0x000000ff0700720c */ /* 0x000fda0003f05270 */
[----:B------:R-:W0:Y:S02]  /*0160*/  @!P0 LDC.64 R10, c[0x0][0x390] ;  /* 0x0000e400ff0a8b82 */ /* 0x000e240000000a00 */
[----:B0-----:R-:W-:-:S05]  /*0170*/  @!P0 IMAD.WIDE R10, R2, 0x4, R10 ;  /* 0x00000004020a8825 */ /* 0x001fca00078e020a */
[----:B------:R0:W-:Y:S01]  /*0180*/  @!P0 STG.E desc[UR6][R10.64], RZ ;  /* 0x000000ff0a008986 */ /* 0x0001e2000c101906 */
[----:B------:R-:W-:Y:S05]  /*0190*/  @!P0 EXIT ;  /* 0x000000000000894d */ /* 0x000fea0003800000 */
[----:B------:R-:W1:Y:S01]  /*01a0*/  LDCU.64 UR4, c[0x0][0x388] ;  /* 0x00007100ff0477ac */ /* 0x000e620008000a00 */
[----:B0-----:R-:W-:Y:S01]  /*01b0*/  IMAD.MOV.U32 R11, RZ, RZ, 0x41f00000 ;  /* 0x41f00000ff0b7424 */ /* 0x001fe200078e00ff */
[----:B-1----:R-:W-:-:S04]  /*01c0*/  ISETP.NE.U32.AND P0, PT, RZ, UR4, PT ;  /* 0x00000004ff007c0c */ /* 0x002fc8000bf05070 */
[----:B------:R-:W-:-:S13]  /*01d0*/  ISETP.NE.AND.EX P0, PT, RZ, UR5, PT, P0 ;  /* 0x00000005ff007c0c */ /* 0x000fda000bf05300 */
[----:B------:R-:W0:Y:S02]  /*01e0*/  @P0 LDC.64 R8, c[0x0][0x388] ;  /* 0x0000e200ff080b82 */ /* 0x000e240000000a00 */
[----:B0-----:R-:W-:-:S05]  /*01f0*/  @P0 IMAD.WIDE R8, R2, 0x4, R8 ;  /* 0x0000000402080825 */ /* 0x001fca00078e0208 */
[----:B------:R-:W2:Y:S01]  /*0200*/  @P0 LDG.E R11, desc[UR6][R8.64] ;  /* 0x00000006080b0981 */ /* 0x000ea2000c1e1900 */
[----:B------:R-:W-:Y:S01]  /*0210*/  IMAD.MOV.U32 R13, RZ, RZ, 0x3dcccccd ;  /* 0x3dcccccdff0d7424 */ /* 0x000fe200078e00ff */
[----:B------:R-:W-:Y:S01]  /*0220*/  BSSY.RECONVERGENT B1, `(.L_x_71) ;  /* 0x000000c000017945 */ /* 0x000fe20003800200 */
[----:B------:R-:W-:-:S04]  /*0230*/  IMAD.MOV.U32 R0, RZ, RZ, 0x41200000 ;  /* 0x41200000ff007424 */ /* 0x000fc800078e00ff */
[----:B------:R-:W-:-:S04]  /*0240*/  FFMA R0, -R13, R0, 1 ;  /* 0x3f8000000d007423 */ /* 0x000fc80000000100 */
[----:B------:R-:W-:Y:S01]  /*0250*/  FFMA R0, R0, -R13, -0.10000000149011611938 ;  /* 0xbdcccccd00007423 */ /* 0x000fe2000000080d */
[----:B--2---:R-:W0:Y:S03]  /*0260*/  FCHK P0, R11, -10 ;  /* 0xc12000000b007902 */ /* 0x004e260000000000 */
[----:B------:R-:W-:-:S04]  /*0270*/  FFMA R10, R0, R11, RZ ;  /* 0x0000000b000a7223 */ /* 0x000fc800000000ff */
[----:B------:R-:W-:-:S04]  /*0280*/  FFMA R13, R10, 10, R11 ;  /* 0x412000000a0d7823 */ /* 0x000fc8000000000b */
[----:B------:R-:W-:Y:S01]  /*0290*/  FFMA R0, R0, R13, R10 ;  /* 0x0000000d00007223 */ /* 0x000fe2000000000a */
[----:B0-----:R-:W-:Y:S06]  /*02a0*/  @!P0 BRA `(.L_x_72) ;  /* 0x00000000000c8947 */ /* 0x001fec0003800000 */
[----:B------:R-:W-:Y:S01]  /*02b0*/  IMAD.MOV.U32 R0, RZ, RZ, R11 ;  /* 0x000000ffff007224 */ /* 0x000fe200078e000b */
[----:B------:R-:W-:-:S07]  /*02c0*/  MOV R8, 0x2e0 ;  /* 0x000002e000087802 */ /* 0x000fce0000000f00 */
[----:B------:R-:W-:Y:S05]  /*02d0*/  CALL.REL.NOINC `($__internal_0_$__cuda_sm3x_div_rn_noftz_f32_slowpath) ;  /* 0x0000000400247944 */ /* 0x000fea0003c00000 */
.L_x_72:
[----:B------:R-:W-:Y:S05]  /*02e0*/  BSYNC.RECONVERGENT B1 ;  /* 0x0000000000017941 */ /* 0x000fea0003800200 */
.L_x_71:
[----:B------:R-:W-:Y:S01]  /*02f0*/  FMUL R10, R0, 3.3219280242919921875 ;  /* 0x40549a78000a7820 */ /* 0x000fe20000400000 */
[----:B------:R-:W0:Y:S01]  /*0300*/  LDC.64 R8, c[0x0][0x390] ;  /* 0x0000e400ff087b82 */ /* 0x000e220000000a00 */
[----:B------:R-:W-:Y:S01]  /*0310*/  ISETP.GE.AND P4, PT, R3, 0x1, PT ;  /* 0x000000010300780c */ /* 0x000fe20003f86270 */
[----:B------:R-:W-:Y:S01]  /*0320*/  BSSY.RECONVERGENT B0, `(.L_x_73) ;  /* 0x0000015000007945 */ /* 0x000fe20003800200 */
[----:B------:R-:W-:Y:S01]  /*0330*/  ISETP.GE.AND P2, PT, R4, 0x1, PT ;  /* 0x000000010400780c */ /* 0x000fe20003f46270 */
[----:B------:R-:W-:Y:S01]  /*0340*/  IMAD.MOV.U32 R11, RZ, RZ, 0x3f800000 ;  /* 0x3f800000ff0b7424 */ /* 0x000fe200078e00ff */
[----:B------:R-:W-:Y:S02]  /*0350*/  FSETP.GEU.AND P3, PT, R10, -126, PT ;  /* 0xc2fc00000a00780b */ /* 0x000fe40003f6e000 */
[----:B------:R-:W-:Y:S02]  /*0360*/  ISETP.GE.AND P1, PT, R5, 0x1, PT ;  /* 0x000000010500780c */ /* 0x000fe40003f26270 */
[----:B------:R-:W-:-:S02]  /*0370*/  ISETP.GE.AND P0, PT, R6, 0x1, PT ;  /* 0x000000010600780c */ /* 0x000fc40003f06270 */
[----:B------:R-:W-:-:S07]  /*0380*/  I2FP.F32.S32 R7, R7 ;  /* 0x0000000700077245 */ /* 0x000fce0000201400 */
[----:B------:R-:W-:-:S04]  /*0390*/  @!P3 FMUL R10, R10, 0.5 ;  /* 0x3f0000000a0ab820 */ /* 0x000fc80000400000 */
[----:B------:R-:W1:Y:S02]  /*03a0*/  MUFU.EX2 R0, R10 ;  /* 0x0000000a00007308 */ /* 0x000e640000000800 */
[----:B-1----:R-:W-:Y:S01]  /*03b0*/  @!P3 FMUL R0, R0, R0 ;  /* 0x000000000000b220 */ /* 0x002fe20000400000 */
[----:B------:R-:W-:Y:S06]  /*03c0*/  @!P4 BRA `(.L_x_74) ;  /* 0x000000000028c947 */ /* 0x000fec0003800000 */
[C---:B------:R-:W-:Y:S01]  /*03d0*/  FMUL R10, R7.reuse, 16777216 ;  /* 0x4b800000070a7820 */ /* 0x040fe20000400000 */
[----:B------:R-:W-:Y:S01]  /*03e0*/  FSETP.GEU.AND P3, PT, |R7|, 1.175494350822287508e-38, PT ;  /* 0x008000000700780b */ /* 0x000fe20003f6e200 */
[----:B------:R-:W-:Y:S01]  /*03f0*/  FMUL R11, R0, 0.3333333432674407959 ;  /* 0x3eaaaaab000b7820 */ /* 0x000fe20000400000 */
[----:B------:R-:W-:Y:S02]  /*0400*/  I2FP.F32.U32 R3, R3 ;  /* 0x0000000300037245 */ /* 0x000fe40000201000 */
[----:B------:R-:W-:-:S06]  /*0410*/  FSEL R10, R10, R7, !P3 ;  /* 0x000000070a0a7208 */ /* 0x000fcc0005800000 */
[----:B------:R-:W1:Y:S03]  /*0420*/  MUFU.RCP R10, R10 ;  /* 0x0000000a000a7308 */ /* 0x000e660000001000 */
[----:B------:R-:W-:-:S04]  /*0430*/  @!P3 FMUL R3, R3, 16777216 ;  /* 0x4b8000000303b820 */ /* 0x000fc80000400000 */
[----:B-1----:R-:W-:-:S05]  /*0440*/  FMUL R12, R10, R3 ;  /* 0x000000030a0c7220 */ /* 0x002fca0000400000 */
[----:B------:R-:W-:-:S04]  /*0450*/  FSETP.GT.AND P3, PT, R12, R11, PT ;  /* 0x0000000b0c00720b */ /* 0x000fc80003f64000 */
[----:B------:R-:W-:-:S09]  /*0460*/  FSEL R11, R12, R11, P3 ;  /* 0x0000000b0c0b7208 */ /* 0x000fd20001800000 */
.L_x_74:
[----:B------:R-:W-:Y:S05]  /*0470*/  BSYNC.RECONVERGENT B0 ;  /* 0x0000000000007941 */ /* 0x000fea0003800200 */
.L_x_73:
[----:B------:R-:W-:Y:S04]  /*0480*/  BSSY.RECONVERGENT B0, `(.L_x_75) ;  /* 0x000000d000007945 */ /* 0x000fe80003800200 */
[----:B------:R-:W-:Y:S05]  /*0490*/  @!P2 BRA `(.L_x_76) ;  /* 0x00000000002ca947 */ /* 0x000fea0003800000 */
[C---:B------:R-:W-:Y:S01]  /*04a0*/  FMUL R10, R7.reuse, 16777216 ;  /* 0x4b800000070a7820 */ /* 0x040fe20000400000 */
[----:B------:R-:W-:Y:S01]  /*04b0*/  FSETP.GEU.AND P2, PT, |R7|, 1.175494350822287508e-38, PT ;  /* 0x008000000700780b */ /* 0x000fe20003f4e200 */
[----:B------:R-:W-:Y:S01]  /*04c0*/  FMUL R3, R0, 0.3333333432674407959 ;  /* 0x3eaaaaab00037820 */ /* 0x000fe20000400000 */
[----:B------:R-:W-:Y:S02]  /*04d0*/  I2FP.F32.U32 R4, R4 ;  /* 0x0000000400047245 */ /* 0x000fe40000201000 */
[----:B------:R-:W-:-:S04]  /*04e0*/  FSEL R10, R10, R7, !P2 ;  /* 0x000000070a0a7208 */ /* 0x000fc80005000000 */
[----:B------:R-:W1:Y:S05]  /*04f0*/  MUFU.RCP R13, R10 ;  /* 0x0000000a000d7308 */ /* 0x000e6a0000001000 */
[----:B------:R-:W-:-:S04]  /*0500*/  @!P2 FMUL R4, R4, 16777216 ;  /* 0x4b8000000404a820 */ /* 0x000fc80000400000 */
[----:B-1----:R-:W-:-:S05]  /*0510*/  FMUL R4, R13, R4 ;  /* 0x000000040d047220 */ /* 0x002fca0000400000 */
[----:B------:R-:W-:-:S04]  /*0520*/  FSETP.GT.AND P2, PT, R4, R3, PT ;  /* 0x000000030400720b */ /* 0x000fc80003f44000 */
[----:B------:R-:W-:-:S05]  /*0530*/  FSEL R4, R4, R3, P2 ;  /* 0x0000000304047208 */ /* 0x000fca0001000000 */
[----:B------:R-:W-:-:S07]  /*0540*/  FMUL R11, R11, R4 ;  /* 0x000000040b0b7220 */ /* 0x000fce0000400000 */
.L_x_76:
[----:B------:R-:W-:Y:S05]  /*0550*/  BSYNC.RECONVERGENT B0 ;  /* 0x0000000000007941 */ /* 0x000fea0003800200 */
.L_x_75:
[----:B------:R-:W-:Y:S04]  /*0560*/  BSSY.RECONVERGENT B0, `(.L_x_77) ;  /* 0x000000d000007945 */ /* 0x000fe80003800200 */
[----:B------:R-:W-:Y:S05]  /*0570*/  @!P1 BRA `(.L_x_78) ;  /* 0x00000000002c9947 */ /* 0x000fea0003800000 */
[C---:B------:R-:W-:Y:S01]  /*0580*/  FMUL R4, R7.reuse, 16777216 ;  /* 0x4b80000007047820 */ /* 0x040fe20000400000 */
[----:B------:R-:W-:Y:S02]  /*0590*/  FSETP.GEU.AND P1, PT, |R7|, 1.175494350822287508e-38, PT ;  /* 0x008000000700780b */ /* 0x000fe40003f2e200 */
[----:B------:R-:W-:Y:S02]  /*05a0*/  I2FP.F32.U32 R5, R5 ;  /* 0x0000000500057245 */ /* 0x000fe40000201000 */
[----:B------:R-:W-:Y:S01]  /*05b0*/  FSEL R3, R4, R7, !P1 ;  /* 0x0000000704037208 */ /* 0x000fe20004800000 */
[----:B------:R-:W-:-:S03]  /*05c0*/  FMUL R4, R0, 0.3333333432674407959 ;  /* 0x3eaaaaab00047820 */ /* 0x000fc60000400000 */
[----:B------:R-:W1:Y:S05]  /*05d0*/  MUFU.RCP R10, R3 ;  /* 0x00000003000a7308 */ /* 0x000e6a0000001000 */
[----:B------:R-:W-:-:S04]  /*05e0*/  @!P1 FMUL R5, R5, 16777216 ;  /* 0x4b80000005059820 */ /* 0x000fc80000400000 */
[----:B-1----:R-:W-:-:S05]  /*05f0*/  FMUL R5, R10, R5 ;  /* 0x000000050a057220 */ /* 0x002fca0000400000 */
[----:B------:R-:W-:-:S04]  /*0600*/  FSETP.GT.AND P1, PT, R5, R4, PT ;  /* 0x000000040500720b */ /* 0x000fc80003f24000 */
[----:B------:R-:W-:-:S05]  /*0610*/  FSEL R4, R5, R4, P1 ;  /* 0x0000000405047208 */ /* 0x000fca0000800000 */
[----:B------:R-:W-:-:S07]  /*0620*/  FMUL R11, R11, R4 ;  /* 0x000000040b0b7220 */ /* 0x000fce0000400000 */
.L_x_78:
[----:B------:R-:W-:Y:S05]  /*0630*/  BSYNC.RECONVERGENT B0 ;  /* 0x0000000000007941 */ /* 0x000fea0003800200 */
.L_x_77:
[----:B------:R-:W-:Y:S04]  /*0640*/  BSSY.RECONVERGENT B0, `(.L_x_79) ;  /* 0x000000c000007945 */ /* 0x000fe80003800200 */
[----:B------:R-:W-:Y:S05]  /*0650*/  @!P0 BRA `(.L_x_80) ;  /* 0x0000000000288947 */ /* 0x000fea0003800000 */
[----:B------:R-:W-:Y:S01]  /*0660*/  FSETP.GEU.AND P0, PT, |R7|, 1.175494350822287508e-38, PT ;  /* 0x008000000700780b */ /* 0x000fe20003f0e200 */
[----:B------:R-:W-:Y:S01]  /*0670*/  FMUL R3, R0, 0.3333333432674407959 ;  /* 0x3eaaaaab00037820 */ /* 0x000fe20000400000 */
[----:B------:R-:W-:-:S11]  /*0680*/  I2FP.F32.U32 R6, R6 ;  /* 0x0000000600067245 */ /* 0x000fd60000201000 */
[----:B------:R-:W-:Y:S01]  /*0690*/  @!P0 FMUL R7, R7, 16777216 ;  /* 0x4b80000007078820 */ /* 0x000fe20000400000 */
[----:B------:R-:W-:-:S05]  /*06a0*/  @!P0 FMUL R6, R6, 16777216 ;  /* 0x4b80000006068820 */ /* 0x000fca0000400000 */
[----:B------:R-:W1:Y:S02]  /*06b0*/  MUFU.RCP R7, R7 ;  /* 0x0000000700077308 */ /* 0x000e640000001000 */
[----:B-1----:R-:W-:-:S05]  /*06c0*/  FMUL R6, R7, R6 ;  /* 0x0000000607067220 */ /* 0x002fca0000400000 */
[----:B------:R-:W-:-:S04]  /*06d0*/  FSETP.GT.AND P0, PT, R6, R3, PT ;  /* 0x000000030600720b */ /* 0x000fc80003f04000 */
[----:B------:R-:W-:-:S05]  /*06e0*/  FSEL R6, R6, R3, P0 ;  /* 0x0000000306067208 */ /* 0x000fca0000000000 */
[----:B------:R-:W-:-:S07]  /*06f0*/  FMUL R11, R11, R6 ;  /* 0x000000060b0b7220 */ /* 0x000fce0000400000 */
.L_x_80:
[----:B------:R-:W-:Y:S05]  /*0700*/  BSYNC.RECONVERGENT B0 ;  /* 0x0000000000007941 */ /* 0x000fea0003800200 */
.L_x_79:
[----:B------:R-:W1:Y:S01]  /*0710*/  LDCU UR4, c[0x0][0x39c] ;  /* 0x00007380ff0477ac */ /* 0x000e620008000800 */
[----:B0-----:R-:W-:-:S04]  /*0720*/  IMAD.WIDE R8, R2, 0x4, R8 ;  /* 0x0000000402087825 */ /* 0x001fc800078e0208 */
[----:B-1----:R-:W-:-:S05]  /*0730*/  FMUL R11, R11, UR4 ;  /* 0x000000040b0b7c20 */ /* 0x002fca0008400000 */
[----:B------:R-:W-:-:S05]  /*0740*/  FMNMX R11, R11, 1, PT ;  /* 0x3f8000000b0b7809 */ /* 0x000fca0003800000 */
[----:B------:R-:W-:Y:S01]  /*0750*/  STG.E desc[UR6][R8.64], R11 ;  /* 0x0000000b08007986 */ /* 0x000fe2000c101906 */
[----:B------:R-:W-:Y:S05]  /*0760*/  EXIT ;  /* 0x000000000000794d */ /* 0x000fea0003800000 */
        .weak           $__internal_0_$__cuda_sm3x_div_rn_noftz_f32_slowpath
        .type           $__internal_0_$__cuda_sm3x_div_rn_noftz_f32_slowpath,@function
        .size           $__internal_0_$__cuda_sm3x_div_rn_noftz_f32_slowpath,(.L_x_173 - $__internal_0_$__cuda_sm3x_div_rn_noftz_f32_slowpath)
$__internal_0_$__cuda_sm3x_div_rn_noftz_f32_slowpath:
[----:B------:R-:W-:Y:S01]  /*0770*/  SHF.R.U32.HI R9, RZ, 0x17, R0 ;  /* 0x00000017ff097819 */ /* 0x000fe20000011600 */
[----:B------:R-:W-:Y:S04]  /*0780*/  BSSY.RECONVERGENT B0, `(.L_x_81) ;  /* 0x000005b000007945 */ /* 0x000fe80003800200 */
[----:B------:R-:W-:Y:S01]  /*0790*/  BSSY.RELIABLE B2, `(.L_x_82) ;  /* 0x0000019000027945 */ /* 0x000fe20003800100 */
[----:B------:R-:W-:-:S05]  /*07a0*/  LOP3.LUT R10, R9, 0xff, RZ, 0xc0, !PT ;  /* 0x000000ff090a7812 */ /* 0x000fca00078ec0ff */
[----:B------:R-:W-:-:S05]  /*07b0*/  VIADD R11, R10, 0xffffffff ;  /* 0xffffffff0a0b7836 */ /* 0x000fca0000000000 */
[----:B------:R-:W-:-:S13]  /*07c0*/  ISETP.GT.U32.OR P0, PT, R11, 0xfd, !PT ;  /* 0x000000fd0b00780c */ /* 0x000fda0007f04470 */
[----:B------:R-:W-:Y:S01]  /*07d0*/  @!P0 IMAD.MOV.U32 R9, RZ, RZ, RZ ;  /* 0x000000ffff098224 */ /* 0x000fe200078e00ff */
[----:B------:R-:W-:Y:S06]  /*07e0*/  @!P0 BRA `(.L_x_83) ;  /* 0x00000000004c8947 */ /* 0x000fec0003800000 */
[----:B------:R-:W-:-:S13]  /*07f0*/  FSETP.GTU.FTZ.AND P0, PT, |R0|, +INF , PT ;  /* 0x7f8000000000780b */ /* 0x000fda0003f1c200 */
[----:B------:R-:W-:Y:S05]  /*0800*/  @P0 BREAK.RELIABLE B2 ;  /* 0x0000000000020942 */ /* 0x000fea0003800100 */
[----:B------:R-:W-:Y:S05]  /*0810*/  @P0 BRA `(.L_x_84) ;  /* 0x0000000400400947 */ /* 0x000fea0003800000 */
[----:B------:R-:W-:-:S05]  /*0820*/  IMAD.MOV.U32 R9, RZ, RZ, -0x3ee00000 ;  /* 0xc1200000ff097424 */ /* 0x000fca00078e00ff */
[----:B------:R-:W-:-:S13]  /*0830*/  LOP3.LUT P0, RZ, R9, 0x7fffffff, R0, 0xc8, !PT ;  /* 0x7fffffff09ff7812 */ /* 0x000fda000780c800 */
[----:B------:R-:W-:Y:S05]  /*0840*/  @!P0 BREAK.RELIABLE B2 ;  /* 0x0000000000028942 */ /* 0x000fea0003800100 */
[----:B------:R-:W-:Y:S05]  /*0850*/  @!P0 BRA `(.L_x_85) ;  /* 0x0000000400288947 */ /* 0x000fea0003800000 */
[----:B------:R-:W-:-:S13]  /*0860*/  LOP3.LUT P0, RZ, R0, 0x7fffffff, RZ, 0xc0, !PT ;  /* 0x7fffffff00ff7812 */ /* 0x000fda000780c0ff */
[----:B------:R-:W-:Y:S05]  /*0870*/  @!P0 BREAK.RELIABLE B2 ;  /* 0x0000000000028942 */ /* 0x000fea0003800100 */
[----:B------:R-:W-:Y:S05]  /*0880*/  @!P0 BRA `(.L_x_86) ;  /* 0x0000000400148947 */ /* 0x000fea0003800000 */
[----:B------:R-:W-:Y:S02]  /*0890*/  FSETP.NEU.FTZ.AND P1, PT, |R0|, +INF , PT ;  /* 0x7f8000000000780b */ /* 0x000fe40003f3d200 */
[----:B------:R-:W-:-:S04]  /*08a0*/  LOP3.LUT P0, RZ, R9, 0x7fffffff, RZ, 0xc0, !PT ;  /* 0x7fffffff09ff7812 */ /* 0x000fc8000780c0ff */
[----:B------:R-:W-:-:S13]  /*08b0*/  PLOP3.LUT P0, PT, P1, P0, PT, 0x2f, 0xf2 ;  /* 0x0000000000f2781c */ /* 0x000fda0000f00577 */
[----:B------:R-:W-:Y:S05]  /*08c0*/  @P0 BREAK.RELIABLE B2 ;  /* 0x0000000000020942 */ /* 0x000fea0003800100 */
[----:B------:R-:W-:Y:S05]  /*08d0*/  @P0 BRA `(.L_x_87) ;  /* 0x0000000000f40947 */ /* 0x000fea0003800000 */
[----:B------:R-:W-:-:S13]  /*08e0*/  ISETP.GE.AND P0, PT, R11, RZ, PT ;  /* 0x000000ff0b00720c */ /* 0x000fda0003f06270 */
[----:B------:R-:W-:Y:S02]  /*08f0*/  @P0 IMAD.MOV.U32 R9, RZ, RZ, RZ ;  /* 0x000000ffff090224 */ /* 0x000fe400078e00ff */
[----:B------:R-:W-:Y:S01]  /*0900*/  @!P0 FFMA R0, R0, 1.84467440737095516160e+19, RZ ;  /* 0x5f80000000008823 */ /* 0x000fe200000000ff */
[----:B------:R-:W-:-:S07]  /*0910*/  @!P0 IMAD.MOV.U32 R9, RZ, RZ, -0x40 ;  /* 0xffffffc0ff098424 */ /* 0x000fce00078e00ff */
.L_x_83:
[----:B------:R-:W-:Y:S05]  /*0920*/  BSYNC.RELIABLE B2 ;  /* 0x0000000000027941 */ /* 0x000fea0003800100 */
.L_x_82:
[----:B------:R-:W-:Y:S01]  /*0930*/  UMOV UR4, 0xc1200000 ;  /* 0xc120000000047882 */ /* 0x000fe20000000000 */
[----:B------:R-:W-:Y:S01]  /*0940*/  VIADD R10, R10, 0xffffff81 ;  /* 0xffffff810a0a7836 */ /* 0x000fe20000000000 */
[----:B------:R-:W-:Y:S01]  /*0950*/  UIADD3 UR4, UPT, UPT, UR4, -0x1800000, URZ ;  /* 0xfe80000004047890 */ /* 0x000fe2000fffe0ff */
[----:B------:R-:W-:Y:S02]  /*0960*/  BSSY.RECONVERGENT B2, `(.L_x_88) ;  /* 0x0000033000027945 */ /* 0x000fe40003800200 */
[----:B------:R-:W-:Y:S01]  /*0970*/  IMAD R0, R10, -0x800000, R0 ;  /* 0xff8000000a007824 */ /* 0x000fe200078e0200 */
[----:B------:R-:W-:Y:S02]  /*0980*/  IADD3 R9, PT, PT, R9, -0x3, R10 ;  /* 0xfffffffd09097810 */ /* 0x000fe40007ffe00a */
[----:B------:R-:W-:-:S03]  /*0990*/  FADD.FTZ R13, -RZ, -UR4 ;  /* 0x80000004ff0d7e21 */ /* 0x000fc60008010100 */
[----:B------:R-:W0:Y:S02]  /*09a0*/  MUFU.RCP R11, UR4 ;  /* 0x00000004000b7d08 */ /* 0x000e240008001000 */
[----:B0-----:R-:W-:-:S04]  /*09b0*/  FFMA R12, R11, R13, 1 ;  /* 0x3f8000000b0c7423 */ /* 0x001fc8000000000d */
[----:B------:R-:W-:-:S04]  /*09c0*/  FFMA R11, R11, R12, R11 ;  /* 0x0000000c0b0b7223 */ /* 0x000fc8000000000b */
[----:B------:R-:W-:-:S04]  /*09d0*/  FFMA R12, R0, R11, RZ ;  /* 0x0000000b000c7223 */ /* 0x000fc800000000ff */
[----:B------:R-:W-:-:S04]  /*09e0*/  FFMA R14, R13, R12, R0 ;  /* 0x0000000c0d0e7223 */ /* 0x000fc80000000000 */
[----:B------:R-:W-:-:S04]  /*09f0*/  FFMA R14, R11, R14, R12 ;  /* 0x0000000e0b0e7223 */ /* 0x000fc8000000000c */
[----:B------:R-:W-:-:S04]  /*0a00*/  FFMA R13, R13, R14, R0 ;  /* 0x0000000e0d0d7223 */ /* 0x000fc80000000000 */
[----:B------:R-:W-:-:S05]  /*0a10*/  FFMA R0, R11, R13, R14 ;  /* 0x0000000d0b007223 */ /* 0x000fca000000000e */
[----:B------:R-:W-:-:S04]  /*0a20*/  SHF.R.U32.HI R12, RZ, 0x17, R0 ;  /* 0x00000017ff0c7819 */ /* 0x000fc80000011600 */
[----:B------:R-:W-:-:S05]  /*0a30*/  LOP3.LUT R12, R12, 0xff, RZ, 0xc0, !PT ;  /* 0x000000ff0c0c7812 */ /* 0x000fca00078ec0ff */
[----:B------:R-:W-:-:S04]  /*0a40*/  IMAD.IADD R15, R12, 0x1, R9 ;  /* 0x000000010c0f7824 */ /* 0x000fc800078e0209 */
[----:B------:R-:W-:-:S05]  /*0a50*/  VIADD R10, R15, 0xffffffff ;  /* 0xffffffff0f0a7836 */ /* 0x000fca0000000000 */
[----:B------:R-:W-:-:S13]  /*0a60*/  ISETP.GE.U32.AND P0, PT, R10, 0xfe, PT ;  /* 0x000000fe0a00780c */ /* 0x000fda0003f06070 */
[----:B------:R-:W-:Y:S05]  /*0a70*/  @!P0 BRA `(.L_x_89) ;  /* 0x0000000000808947 */ /* 0x000fea0003800000 */
[----:B------:R-:W-:-:S13]  /*0a80*/  ISETP.GT.AND P0, PT, R15, 0xfe, PT ;  /* 0x000000fe0f00780c */ /* 0x000fda0003f04270 */
[----:B------:R-:W-:Y:S05]  /*0a90*/  @P0 BRA `(.L_x_90) ;  /* 0x00000000006c0947 */ /* 0x000fea0003800000 */
[----:B------:R-:W-:-:S13]  /*0aa0*/  ISETP.GE.AND P0, PT, R15, 0x1, PT ;  /* 0x000000010f00780c */ /* 0x000fda0003f06270 */
[----:B------:R-:W-:Y:S05]  /*0ab0*/  @P0 BRA `(.L_x_91) ;  /* 0x0000000000740947 */ /* 0x000fea0003800000 */
[----:B------:R-:W-:Y:S02]  /*0ac0*/  ISETP.GE.AND P0, PT, R15, -0x18, PT ;  /* 0xffffffe80f00780c */ /* 0x000fe40003f06270 */
[----:B------:R-:W-:-:S11]  /*0ad0*/  LOP3.LUT R0, R0, 0x80000000, RZ, 0xc0, !PT ;  /* 0x8000000000007812 */ /* 0x000fd600078ec0ff */
[----:B------:R-:W-:Y:S05]  /*0ae0*/  @!P0 BRA `(.L_x_91) ;  /* 0x0000000000688947 */ /* 0x000fea0003800000 */
[CCC-:B------:R-:W-:Y:S01]  /*0af0*/  FFMA.RZ R9, R11.reuse, R13.reuse, R14.reuse ;  /* 0x0000000d0b097223 */ /* 0x1c0fe2000000c00e */
[-CC-:B------:R-:W-:Y:S01]  /*0b00*/  FFMA.RM R10, R11, R13.reuse, R14.reuse ;  /* 0x0000000d0b0a7223 */ /* 0x180fe2000000400e */
[C---:B------:R-:W-:Y:S02]  /*0b10*/  ISETP.NE.AND P2, PT, R15.reuse, RZ, PT ;  /* 0x000000ff0f00720c */ /* 0x040fe40003f45270 */
[----:B------:R-:W-:Y:S02]  /*0b20*/  ISETP.NE.AND P1, PT, R15, RZ, PT ;  /* 0x000000ff0f00720c */ /* 0x000fe40003f25270 */
[----:B------:R-:W-:Y:S01]  /*0b30*/  LOP3.LUT R12, R9, 0x7fffff, RZ, 0xc0, !PT ;  /* 0x007fffff090c7812 */ /* 0x000fe200078ec0ff */
[----:B------:R-:W-:Y:S01]  /*0b40*/  FFMA.RP R9, R11, R13, R14 ;  /* 0x0000000d0b097223 */ /* 0x000fe2000000800e */
[----:B------:R-:W-:Y:S02]  /*0b50*/  VIADD R11, R15, 0x20 ;  /* 0x000000200f0b7836 */ /* 0x000fe40000000000 */
[----:B------:R-:W-:Y:S01]  /*0b60*/  LOP3.LUT R12, R12, 0x800000, RZ, 0xfc, !PT ;  /* 0x008000000c0c7812 */ /* 0x000fe200078efcff */
[----:B------:R-:W-:Y:S01]  /*0b70*/  IMAD.MOV R13, RZ, RZ, -R15 ;  /* 0x000000ffff0d7224 */ /* 0x000fe200078e0a0f */
[----:B------:R-:W-:-:S02]  /*0b80*/  FSETP.NEU.FTZ.AND P0, PT, R9, R10, PT ;  /* 0x0000000a0900720b */ /* 0x000fc40003f1d000 */
[----:B------:R-:W-:Y:S02]  /*0b90*/  SHF.L.U32 R11, R12, R11, RZ ;  /* 0x0000000b0c0b7219 */ /* 0x000fe400000006ff */
[----:B------:R-:W-:Y:S02]  /*0ba0*/  SEL R9, R13, RZ, P2 ;  /* 0x000000ff0d097207 */ /* 0x000fe40001000000 */
[----:B------:R-:W-:Y:S02]  /*0bb0*/  ISETP.NE.AND P1, PT, R11, RZ, P1 ;  /* 0x000000ff0b00720c */ /* 0x000fe40000f25270 */
[----:B------:R-:W-:Y:S02]  /*0bc0*/  SHF.R.U32.HI R9, RZ, R9, R12 ;  /* 0x00000009ff097219 */ /* 0x000fe4000001160c */
[----:B------:R-:W-:Y:S02]  /*0bd0*/  PLOP3.LUT P0, PT, P0, P1, PT, 0xf8, 0x8f ;  /* 0x00000000008f781c */ /* 0x000fe40000703f70 */
[----:B------:R-:W-:-:S02]  /*0be0*/  SHF.R.U32.HI R11, RZ, 0x1, R9 ;  /* 0x00000001ff0b7819 */ /* 0x000fc40000011609 */
[----:B------:R-:W-:-:S04]  /*0bf0*/  SEL R10, RZ, 0x1, !P0 ;  /* 0x00000001ff0a7807 */ /* 0x000fc80004000000 */
[----:B------:R-:W-:-:S04]  /*0c00*/  LOP3.LUT R10, R10, 0x1, R11, 0xf8, !PT ;  /* 0x000000010a0a7812 */ /* 0x000fc800078ef80b */
[----:B------:R-:W-:-:S05]  /*0c10*/  LOP3.LUT R10, R10, R9, RZ, 0xc0, !PT ;  /* 0x000000090a0a7212 */ /* 0x000fca00078ec0ff */
[----:B------:R-:W-:-:S05]  /*0c20*/  IMAD.IADD R11, R11, 0x1, R10 ;  /* 0x000000010b0b7824 */ /* 0x000fca00078e020a */
[----:B------:R-:W-:Y:S01]  /*0c30*/  LOP3.LUT R0, R11, R0, RZ, 0xfc, !PT ;  /* 0x000000000b007212 */ /* 0x000fe200078efcff */
[----:B------:R-:W-:Y:S06]  /*0c40*/  BRA `(.L_x_91) ;  /* 0x0000000000107947 */ /* 0x000fec0003800000 */
.L_x_90:
[----:B------:R-:W-:-:S04]  /*0c50*/  LOP3.LUT R0, R0, 0x80000000, RZ, 0xc0, !PT ;  /* 0x8000000000007812 */ /* 0x000fc800078ec0ff */
[----:B------:R-:W-:Y:S01]  /*0c60*/  LOP3.LUT R0, R0, 0x7f800000, RZ, 0xfc, !PT ;  /* 0x7f80000000007812 */ /* 0x000fe200078efcff */
[----:B------:R-:W-:Y:S06]  /*0c70*/  BRA `(.L_x_91) ;  /* 0x0000000000047947 */ /* 0x000fec0003800000 */
.L_x_89:
[----:B------:R-:W-:-:S07]  /*0c80*/  IMAD R0, R9, 0x800000, R0 ;  /* 0x0080000009007824 */ /* 0x000fce00078e0200 */
.L_x_91:
[----:B------:R-:W-:Y:S05]  /*0c90*/  BSYNC.RECONVERGENT B2 ;  /* 0x0000000000027941 */ /* 0x000fea0003800200 */
.L_x_88:
[----:B------:R-:W-:Y:S05]  /*0ca0*/  BRA `(.L_x_92) ;  /* 0x0000000000207947 */ /* 0x000fea0003800000 */
.L_x_87:
[----:B------:R-:W-:-:S04]  /*0cb0*/  LOP3.LUT R0, R9, 0x80000000, R0, 0x48, !PT ;  /* 0x8000000009007812 */ /* 0x000fc800078e4800 */
[----:B------:R-:W-:Y:S01]  /*0cc0*/  LOP3.LUT R0, R0, 0x7f800000, RZ, 0xfc, !PT ;  /* 0x7f80000000007812 */ /* 0x000fe200078efcff */
[----:B------:R-:W-:Y:S06]  /*0cd0*/  BRA `(.L_x_92) ;  /* 0x0000000000147947 */ /* 0x000fec0003800000 */
.L_x_86:
[----:B------:R-:W-:Y:S01]  /*0ce0*/  LOP3.LUT R0, R9, 0x80000000, R0, 0x48, !PT ;  /* 0x8000000009007812 */ /* 0x000fe200078e4800 */
[----:B------:R-:W-:Y:S06]  /*0cf0*/  BRA `(.L_x_92) ;  /* 0x00000000000c7947 */ /* 0x000fec0003800000 */
.L_x_85:
[----:B------:R-:W0:Y:S01]  /*0d00*/  MUFU.RSQ R0, -QNAN ;  /* 0xffc0000000007908 */ /* 0x000e220000001400 */
[----:B------:R-:W-:Y:S05]  /*0d10*/  BRA `(.L_x_92) ;  /* 0x0000000000047947 */ /* 0x000fea0003800000 */
.L_x_84:
[----:B------:R-:W-:-:S07]  /*0d20*/  FADD.FTZ R0, R0, -10 ;  /* 0xc120000000007421 */ /* 0x000fce0000010000 */
.L_x_92:
[----:B------:R-:W-:Y:S05]  /*0d30*/  BSYNC.RECONVERGENT B0 ;  /* 0x0000000000007941 */ /* 0x000fea0003800200 */
.L_x_81:
[----:B------:R-:W-:-:S04]  /*0d40*/  IMAD.MOV.U32 R9, RZ, RZ, 0x0 ;  /* 0x00000000ff097424 */ /* 0x000fc800078e00ff */
[----:B0-----:R-:W-:Y:S05]  /*0d50*/  RET.REL.NODEC R8 `(_Z26calculateProbabilitiesCUDAPKiPKfPfif) ;  /* 0xfffffff008a87950 */ /* 0x001fea0003c3ffff */
.L_x_93:
        /* <DEDUP_REMOVED lines=10> */
.L_x_173:


//--------------------- .text._Z22calculateGenotypesCUDAPKiPKcPfPiif --------------------------
	.section	.text._Z22calculateGenotypesCUDAPKiPKcPfPiif,"ax",@progbits
	.align	128
        .global         _Z22calculateGenotypesCUDAPKiPKcPfPiif
        .type           _Z22calculateGenotypesCUDAPKiPKcPfPiif,@function
        .size           _Z22calculateGenotypesCUDAPKiPKcPfPiif,(.L_x_177 - _Z22calculateGenotypesCUDAPKiPKcPfPiif)
        .other          _Z22calculateGenotypesCUDAPKiPKcPfPiif,@"STO_CUDA_ENTRY STV_DEFAULT"
_Z22calculateGenotypesCUDAPKiPKcPfPiif:
.text._Z22calculateGenotypesCUDAPKiPKcPfPiif:
        /* <DEDUP_REMOVED lines=19> */
[----:B---3--:R-:W-:-:S04]  /*0130*/  IADD3 R4, PT, PT, R4, R10, R9 ;  /* 0x0000000a04047210 */ /* 0x008fc80007ffe009 */
[----:B----4-:R-:W-:-:S04]  /*0140*/  IADD3 R10, PT, PT, R5, R4, RZ ;  /* 0x00000004050a7210 */ /* 0x010fc80007ffe0ff */
[----:B------:R-:W-:-:S13]  /*0150*/  ISETP.NE.AND P0, PT, R10, RZ, PT ;  /* 0x000000ff0a00720c */ /* 0x000fda0003f05270 */
[----:B------:R-:W0:Y:S01]  /*0160*/  @!P0 LDC.64 R4, c[0x0][0x398] ;  /* 0x0000e600ff048b82 */ /* 0x000e220000000a00 */
[----:B------:R-:W-:Y:S02]  /*0170*/  @!P0 IMAD.MOV.U32 R11, RZ, RZ, -0x1 ;  /* 0xffffffffff0b8424 */ /* 0x000fe400078e00ff */
[----:B0-----:R-:W-:-:S05]  /*0180*/  @!P0 IMAD.WIDE R4, R0, 0x4, R4 ;  /* 0x0000000400048825 */ /* 0x001fca00078e0204 */
[----:B------:R0:W-:Y:S01]  /*0190*/  @!P0 STG.E desc[UR4][R4.64], R11 ;  /* 0x0000000b04008986 */ /* 0x0001e2000c101904 */
[----:B------:R-:W-:Y:S05]  /*01a0*/  @!P0 EXIT ;  /* 0x000000000000894d */ /* 0x000fea0003800000 */
[----:B------:R-:W-:Y:S01]  /*01b0*/  I2FP.F32.S32 R10, R10 ;  /* 0x0000000a000a7245 */ /* 0x000fe20000201400 */
[----:B------:R-:W1:Y:S01]  /*01c0*/  LDC.64 R2, c[0x0][0x398] ;  /* 0x0000e600ff027b82 */ /* 0x000e620000000a00 */
[----:B------:R-:W-:Y:S01]  /*01d0*/  I2FP.F32.S32 R6, R6 ;  /* 0x0000000600067245 */ /* 0x000fe20000201400 */
[----:B------:R-:W-:Y:S01]  /*01e0*/  BSSY.RECONVERGENT B0, `(.L_x_94) ;  /* 0x000001b000007945 */ /* 0x000fe20003800200 */
[----:B------:R-:W-:Y:S02]  /*01f0*/  FSETP.GEU.AND P0, PT, |R10|, 1.175494350822287508e-38, PT ;  /* 0x008000000a00780b */ /* 0x000fe40003f0e200 */
[----:B0-----:R-:W-:Y:S02]  /*0200*/  I2FP.F32.S32 R4, R7 ;  /* 0x0000000700047245 */ /* 0x001fe40000201400 */
[----:B------:R-:W-:-:S09]  /*0210*/  I2FP.F32.S32 R8, R8 ;  /* 0x0000000800087245 */ /* 0x000fd20000201400 */
[----:B------:R-:W-:Y:S01]  /*0220*/  @!P0 FMUL R10, R10, 16777216 ;  /* 0x4b8000000a0a8820 */ /* 0x000fe20000400000 */
[----:B------:R-:W-:Y:S01]  /*0230*/  @!P0 FMUL R6, R6, 16777216 ;  /* 0x4b80000006068820 */ /* 0x000fe20000400000 */
[----:B------:R-:W-:Y:S01]  /*0240*/  @!P0 FMUL R4, R4, 16777216 ;  /* 0x4b80000004048820 */ /* 0x000fe20000400000 */
[----:B------:R-:W-:Y:S01]  /*0250*/  @!P0 FMUL R8, R8, 16777216 ;  /* 0x4b80000008088820 */ /* 0x000fe20000400000 */
[----:B------:R0:W2:Y:S02]  /*0260*/  MUFU.RCP R5, R10 ;  /* 0x0000000a00057308 */ /* 0x0000a40000001000 */
[----:B0-----:R-:W-:Y:S02]  /*0270*/  HFMA2 R10, -RZ, RZ, 0, 5.9604644775390625e-08 ;  /* 0x00000001ff0a7431 */ /* 0x001fe400000001ff */
[C---:B--2---:R-:W-:Y:S01]  /*0280*/  FMUL R6, R5.reuse, R6 ;  /* 0x0000000605067220 */ /* 0x044fe20000400000 */
[C---:B------:R-:W-:Y:S01]  /*0290*/  FMUL R4, R5.reuse, R4 ;  /* 0x0000000405047220 */ /* 0x040fe20000400000 */
[----:B------:R-:W-:-:S03]  /*02a0*/  FMUL R8, R5, R8 ;  /* 0x0000000805087220 */ /* 0x000fc60000400000 */
[----:B------:R-:W-:Y:S01]  /*02b0*/  FMNMX R7, RZ, R6, !PT ;  /* 0x00000006ff077209 */ /* 0x000fe20007800000 */
[----:B------:R-:W-:Y:S01]  /*02c0*/  IMAD.MOV.U32 R11, RZ, RZ, R4 ;  /* 0x000000ffff0b7224 */ /* 0x000fe200078e0004 */
[----:B------:R-:W-:Y:S02]  /*02d0*/  FSETP.GT.AND P1, PT, R6, RZ, PT ;  /* 0x000000ff0600720b */ /* 0x000fe40003f24000 */
[----:B------:R-:W-:Y:S02]  /*02e0*/  FSETP.GT.AND P2, PT, R4, R7, PT ;  /* 0x000000070400720b */ /* 0x000fe40003f44000 */
[----:B------:R-:W-:Y:S02]  /*02f0*/  I2FP.F32.S32 R6, R9 ;  /* 0x0000000900067245 */ /* 0x000fe40000201400 */
[----:B------:R-:W-:-:S09]  /*0300*/  SEL R9, RZ, 0xffffffff, P1 ;  /* 0xffffffffff097807 */ /* 0x000fd20000800000 */
[----:B-1----:R-:W-:Y:S05]  /*0310*/  @P2 BRA `(.L_x_95) ;  /* 0x00000000001c2947 */ /* 0x002fea0003800000 */
[----:B------:R-:W-:Y:S01]  /*0320*/  FSETP.GT.AND P1, PT, R4, RZ, PT ;  /* 0x000000ff0400720b */ /* 0x000fe20003f24000 */
[----:B------:R-:W-:Y:S01]  /*0330*/  IMAD.MOV.U32 R10, RZ, RZ, R9 ;  /* 0x000000ffff0a7224 */ /* 0x000fe200078e0009 */
[----:B------:R-:W-:Y:S01]  /*0340*/  MOV R11, R7 ;  /* 0x00000007000b7202 */ /* 0x000fe20000000f00 */
[----:B------:R-:W-:Y:S01]  /*0350*/  IMAD.MOV.U32 R9, RZ, RZ, -0x1 ;  /* 0xffffffffff097424 */ /* 0x000fe200078e00ff */
[----:B------:R-:W-:-:S09]  /*0360*/  MOV R7, RZ ;  /* 0x000000ff00077202 */ /* 0x000fd20000000f00 */
[----:B------:R-:W-:Y:S01]  /*0370*/  @P1 MOV R7, R4 ;  /* 0x0000000400071202 */ /* 0x000fe20000000f00 */
[----:B------:R-:W-:-:S07]  /*0380*/  @P1 IMAD.MOV.U32 R9, RZ, RZ, 0x1 ;  /* 0x00000001ff091424 */ /* 0x000fce00078e00ff */
.L_x_95:
[----:B------:R-:W-:Y:S05]  /*0390*/  BSYNC.RECONVERGENT B0 ;  /* 0x0000000000007941 */ /* 0x000fea0003800200 */
.L_x_94:
[----:B------:R-:W-:Y:S01]  /*03a0*/  FSETP.GT.AND P1, PT, R8, R11, PT ;  /* 0x0000000b0800720b */ /* 0x000fe20003f24000 */
[----:B------:R-:W-:Y:S01]  /*03b0*/  @!P0 FMUL R6, R6, 16777216 ;  /* 0x4b80000006068820 */ /* 0x000fe20000400000 */
[----:B------:R-:W-:Y:S01]  /*03c0*/  BSSY.RECONVERGENT B0, `(.L_x_96) ;  /* 0x000000c000007945 */ /* 0x000fe20003800200 */
[----:B------:R-:W-:Y:S02]  /*03d0*/  MOV R12, 0x2 ;  /* 0x00000002000c7802 */ /* 0x000fe40000000f00 */
[----:B------:R-:W-:Y:S01]  /*03e0*/  FMUL R5, R5, R6 ;  /* 0x0000000605057220 */ /* 0x000fe20000400000 */
[----:B------:R-:W-:-:S07]  /*03f0*/  IMAD.MOV.U32 R6, RZ, RZ, R8 ;  /* 0x000000ffff067224 */ /* 0x000fce00078e0008 */
[----:B------:R-:W-:Y:S05]  /*0400*/  @P1 BRA `(.L_x_97) ;  /* 0x00000000001c1947 */ /* 0x000fea0003800000 */
[----:B------:R-:W-:Y:S01]  /*0410*/  FSETP.GT.AND P0, PT, R8, R7, PT ;  /* 0x000000070800720b */ /* 0x000fe20003f04000 */
[----:B------:R-:W-:Y:S01]  /*0420*/  IMAD.MOV.U32 R12, RZ, RZ, R10 ;  /* 0x000000ffff0c7224 */ /* 0x000fe200078e000a */
[----:B------:R-:W-:Y:S01]  /*0430*/  MOV R6, R11 ;  /* 0x0000000b00067202 */ /* 0x000fe20000000f00 */
[----:B------:R-:W-:Y:S01]  /*0440*/  IMAD.MOV.U32 R10, RZ, RZ, R9 ;  /* 0x000000ffff0a7224 */ /* 0x000fe200078e0009 */
[----:B------:R-:W-:-:S09]  /*0450*/  MOV R11, R7 ;  /* 0x00000007000b7202 */ /* 0x000fd20000000f00 */
[----:B------:R-:W-:Y:S01]  /*0460*/  @P0 MOV R11, R8 ;  /* 0x00000008000b0202 */ /* 0x000fe20000000f00 */
[----:B------:R-:W-:-:S07]  /*0470*/  @P0 IMAD.MOV.U32 R10, RZ, RZ, 0x2 ;  /* 0x00000002ff0a0424 */ /* 0x000fce00078e00ff */
.L_x_97:
[----:B------:R-:W-:Y:S05]  /*0480*/  BSYNC.RECONVERGENT B0 ;  /* 0x0000000000007941 */ /* 0x000fea0003800200 */
.L_x_96:
[----:B------:R-:W-:Y:S01]  /*0490*/  FSETP.GT.AND P0, PT, R5, R6, PT ;  /* 0x000000060500720b */ /* 0x000fe20003f04000 */
[----:B------:R-:W-:Y:S01]  /*04a0*/  BSSY.RECONVERGENT B0, `(.L_x_98) ;  /* 0x000000b000007945 */ /* 0x000fe20003800200 */
[----:B------:R-:W-:Y:S02]  /*04b0*/  HFMA2 R9, -RZ, RZ, 0, 1.78813934326171875e-07 ;  /* 0x00000003ff097431 */ /* 0x000fe400000001ff */
[----:B------:R-:W-:-:S09]  /*04c0*/  IMAD.MOV.U32 R7, RZ, RZ, R5 ;  /* 0x000000ffff077224 */ /* 0x000fd200078e0005 */
[----:B------:R-:W-:Y:S05]  /*04d0*/  @P0 BRA `(.L_x_99) ;  /* 0x00000000001c0947 */ /* 0x000fea0003800000 */
[-C--:B------:R-:W-:Y:S01]  /*04e0*/  FSETP.GT.AND P0, PT, R5, R11.reuse, PT ;  /* 0x0000000b0500720b */ /* 0x080fe20003f04000 */
[----:B------:R-:W-:Y:S01]  /*04f0*/  IMAD.MOV.U32 R9, RZ, RZ, R12 ;  /* 0x000000ffff097224 */ /* 0x000fe200078e000c */
[----:B------:R-:W-:Y:S01]  /*0500*/  MOV R7, R6 ;  /* 0x0000000600077202 */ /* 0x000fe20000000f00 */
[----:B------:R-:W-:Y:S01]  /*0510*/  IMAD.MOV.U32 R12, RZ, RZ, R10 ;  /* 0x000000ffff0c7224 */ /* 0x000fe200078e000a */
[----:B------:R-:W-:-:S09]  /*0520*/  MOV R6, R11 ;  /* 0x0000000b00067202 */ /* 0x000fd20000000f00 */
[----:B------:R-:W-:Y:S02]  /*0530*/  @P0 MOV R6, R5 ;  /* 0x0000000500060202 */ /* 0x000fe40000000f00 */
[----:B------:R-:W-:-:S07]  /*0540*/  @P0 MOV R12, 0x3 ;  /* 0x00000003000c0802 */ /* 0x000fce0000000f00 */
.L_x_99:
[----:B------:R-:W-:Y:S05]  /*0550*/  BSYNC.RECONVERGENT B0 ;  /* 0x0000000000007941 */ /* 0x000fea0003800200 */
.L_x_98:
[----:B------:R-:W0:Y:S01]  /*0560*/  LDC.64 R4, c[0x0][0x390] ;  /* 0x0000e400ff047b82 */ /* 0x000e220000000a00 */
[C---:B------:R-:W-:Y:S01]  /*0570*/  FADD R11, R7.reuse, R7 ;  /* 0x00000007070b7221 */ /* 0x040fe20000000000 */
[----:B------:R-:W-:-:S03]  /*0580*/  FMUL R13, R7, R7 ;  /* 0x00000007070d7220 */ /* 0x000fc60000400000 */
[----:B------:R-:W-:-:S05]  /*0590*/  FMUL R8, R11, R6 ;  /* 0x000000060b087220 */ /* 0x000fca0000400000 */
[----:B------:R-:W-:-:S13]  /*05a0*/  FSETP.GT.AND P0, PT, R13, R8, PT ;  /* 0x000000080d00720b */ /* 0x000fda0003f04000 */
[----:B------:R-:W-:Y:S02]  /*05b0*/  @P0 IMAD R11, R9, 0xb, RZ ;  /* 0x0000000b090b0824 */ /* 0x000fe400078e02ff */
[----:B------:R-:W-:-:S04]  /*05c0*/  @P0 IMAD.WIDE R6, R0, 0x4, R2 ;  /* 0x0000000400060825 */ /* 0x000fc800078e0202 */
[----:B0-----:R-:W-:Y:S01]  /*05d0*/  @P0 IMAD.WIDE R2, R0, 0x4, R4 ;  /* 0x0000000400020825 */ /* 0x001fe200078e0204 */
[----:B------:R0:W-:Y:S04]  /*05e0*/  @P0 STG.E desc[UR4][R6.64], R11 ;  /* 0x0000000b06000986 */ /* 0x0001e8000c101904 */
[----:B------:R0:W-:Y:S01]  /*05f0*/  @P0 STG.E desc[UR4][R2.64], R13 ;  /* 0x0000000d02000986 */ /* 0x0001e2000c101904 */
[----:B------:R-:W-:Y:S05]  /*0600*/  @P0 EXIT ;  /* 0x000000000000094d */ /* 0x000fea0003800000 */
[----:B0-----:R-:W0:Y:S01]  /*0610*/  LDC.64 R2, c[0x0][0x398] ;  /* 0x0000e600ff027b82 */ /* 0x001e220000000a00 */
[----:B------:R-:W-:-:S07]  /*0620*/  IMAD R9, R9, 0xa, R12 ;  /* 0x0000000a09097824 */ /* 0x000fce00078e020c */
[----:B------:R-:W1:Y:S01]  /*0630*/  LDC.64 R4, c[0x0][0x390] ;  /* 0x0000e400ff047b82 */ /* 0x000e620000000a00 */
[----:B0-----:R-:W-:-:S05]  /*0640*/  IMAD.WIDE R2, R0, 0x4, R2 ;  /* 0x0000000400027825 */ /* 0x001fca00078e0202 */
[----:B------:R-:W-:Y:S01]  /*0650*/  STG.E desc[UR4][R2.64], R9 ;  /* 0x0000000902007986 */ /* 0x000fe2000c101904 */
[----:B-1----:R-:W-:-:S05]  /*0660*/  IMAD.WIDE R4, R0, 0x4, R4 ;  /* 0x0000000400047825 */ /* 0x002fca00078e0204 */
[----:B------:R-:W-:Y:S01]  /*0670*/  STG.E desc[UR4][R4.64], R8 ;  /* 0x0000000804007986 */ /* 0x000fe2000c101904 */
[----:B------:R-:W-:Y:S05]  /*0680*/  EXIT ;  /* 0x000000000000794d */ /* 0x000fea0003800000 */
.L_x_100:
        /* <DEDUP_REMOVED lines=15> */
.L_x_177:


//--------------------- .text._Z16countAllelesCUDAPKcPKiS0_Piiii --------------------------
	.section	.text._Z16countAllelesCUDAPKcPKiS0_Piiii,"ax",@progbits
	.align	128
        .global         _Z16countAllelesCUDAPKcPKiS0_Piiii
        .type           _Z16countAllelesCUDAPKcPKiS0_Piiii,@function
        .size           _Z16countAllelesCUDAPKcPKiS0_Piiii,(.L_x_178 - _Z16countAllelesCUDAPKcPKiS0_Piiii)
        .other          _Z16countAllelesCUDAPKcPKiS0_Piiii,@"STO_CUDA_ENTRY STV_DEFAULT"
_Z16countAllelesCUDAPKcPKiS0_Piiii:
.text._Z16countAllelesCUDAPKcPKiS0_Piiii:
        /* <DEDUP_REMOVED lines=8> */
[----:B------:R-:W0:Y:S01]  /*0080*/  I2F.U32.RP R9, R0 ;  /* 0x0000000000097306 */ /* 0x000e220000209000 */
[C---:B------:R-:W-:Y:S01]  /*0090*/  IMAD.IADD R6, R0.reuse, 0x1, R3 ;  /* 0x0000000100067824 */ /* 0x040fe200078e0203 */
[----:B------:R-:W-:Y:S01]  /*00a0*/  ISETP.NE.U32.AND P2, PT, R0, RZ, PT ;  /* 0x000000ff0000720c */ /* 0x000fe20003f45070 */
[----:B------:R-:W-:Y:S03]  /*00b0*/  BSSY.RECONVERGENT B0, `(.L_x_101) ;  /* 0x0000028000007945 */ /* 0x000fe60003800200 */
[C---:B------:R-:W-:Y:S02]  /*00c0*/  ISETP.GE.U32.AND P0, PT, R6.reuse, 0x600, PT ;  /* 0x000006000600780c */ /* 0x040fe40003f06070 */
[----:B------:R-:W-:Y:S02]  /*00d0*/  VIMNMX.U32 R7, PT, PT, R6, 0x600, !PT ;  /* 0x0000060006077848 */ /* 0x000fe40007fe0000 */
[----:B------:R-:W-:-:S04]  /*00e0*/  SEL R8, RZ, 0x1, P0 ;  /* 0x00000001ff087807 */ /* 0x000fc80000000000 */
[----:B------:R-:W-:Y:S01]  /*00f0*/  IADD3 R7, PT, PT, R7, -R6, -R8 ;  /* 0x8000000607077210 */ /* 0x000fe20007ffe808 */
[----:B0-----:R-:W0:Y:S02]  /*0100*/  MUFU.RCP R9, R9 ;  /* 0x0000000900097308 */ /* 0x001e240000001000 */
[----:B0-----:R-:W-:-:S06]  /*0110*/  VIADD R4, R9, 0xffffffe ;  /* 0x0ffffffe09047836 */ /* 0x001fcc0000000000 */
[----:B------:R0:W1:Y:S02]  /*0120*/  F2I.FTZ.U32.TRUNC.NTZ R5, R4 ;  /* 0x0000000400057305 */ /* 0x000064000021f000 */
[----:B0-----:R-:W-:Y:S02]  /*0130*/  IMAD.MOV.U32 R4, RZ, RZ, RZ ;  /* 0x000000ffff047224 */ /* 0x001fe400078e00ff */
[----:B-1----:R-:W-:-:S04]  /*0140*/  IMAD.MOV R11, RZ, RZ, -R5 ;  /* 0x000000ffff0b7224 */ /* 0x002fc800078e0a05 */
[----:B------:R-:W-:-:S04]  /*0150*/  IMAD R11, R11, R0, RZ ;  /* 0x000000000b0b7224 */ /* 0x000fc800078e02ff */
[----:B------:R-:W-:-:S06]  /*0160*/  IMAD.HI.U32 R10, R5, R11, R4 ;  /* 0x0000000b050a7227 */ /* 0x000fcc00078e0004 */
[----:B------:R-:W-:-:S04]  /*0170*/  IMAD.HI.U32 R5, R10, R7, RZ ;  /* 0x000000070a057227 */ /* 0x000fc800078e00ff */
[----:B------:R-:W-:-:S04]  /*0180*/  IMAD.MOV R4, RZ, RZ, -R5 ;  /* 0x000000ffff047224 */ /* 0x000fc800078e0a05 */
[----:B------:R-:W-:-:S05]  /*0190*/  IMAD R7, R0, R4, R7 ;  /* 0x0000000400077224 */ /* 0x000fca00078e0207 */
[----:B------:R-:W-:-:S13]  /*01a0*/  ISETP.GE.U32.AND P0, PT, R7, R0, PT ;  /* 0x000000000700720c */ /* 0x000fda0003f06070 */
[----:B------:R-:W-:Y:S02]  /*01b0*/  @P0 IMAD.IADD R7, R7, 0x1, -R0 ;  /* 0x0000000107070824 */ /* 0x000fe400078e0a00 */
[----:B------:R-:W-:-:S03]  /*01c0*/  @P0 VIADD R5, R5, 0x1 ;  /* 0x0000000105050836 */ /* 0x000fc60000000000 */
[----:B------:R-:W-:Y:S01]  /*01d0*/  ISETP.GE.U32.AND P1, PT, R7, R0, PT ;  /* 0x000000000700720c */ /* 0x000fe20003f26070 */
[----:B------:R-:W-:-:S12]  /*01e0*/  IMAD.MOV.U32 R7, RZ, RZ, R3 ;  /* 0x000000ffff077224 */ /* 0x000fd800078e0003 */
[----:B------:R-:W-:Y:S01]  /*01f0*/  @P1 VIADD R5, R5, 0x1 ;  /* 0x0000000105051836 */ /* 0x000fe20000000000 */
[----:B------:R-:W-:-:S05]  /*0200*/  @!P2 LOP3.LUT R5, RZ, R0, RZ, 0x33, !PT ;  /* 0x00000000ff05a212 */ /* 0x000fca00078e33ff */
[----:B------:R-:W-:-:S05]  /*0210*/  IMAD.IADD R5, R8, 0x1, R5 ;  /* 0x0000000108057824 */ /* 0x000fca00078e0205 */
[C---:B------:R-:W-:Y:S02]  /*0220*/  LOP3.LUT R4, R5.reuse, 0x3, RZ, 0xc0, !PT ;  /* 0x0000000305047812 */ /* 0x040fe400078ec0ff */
[----:B------:R-:W-:Y:S02]  /*0230*/  ISETP.GE.U32.AND P1, PT, R5, 0x3, PT ;  /* 0x000000030500780c */ /* 0x000fe40003f26070 */
[----:B------:R-:W-:-:S13]  /*0240*/  ISETP.NE.AND P0, PT, R4, 0x3, PT ;  /* 0x000000030400780c */ /* 0x000fda0003f05270 */
[----:B------:R-:W-:Y:S05]  /*0250*/  @!P0 BRA `(.L_x_102) ;  /* 0x0000000000348947 */ /* 0x000fea0003800000 */
[----:B------:R-:W0:Y:S01]  /*0260*/  S2R R7, SR_CgaCtaId ;  /* 0x0000000000077919 */ /* 0x000e220000008800 */
[----:B------:R-:W-:Y:S01]  /*0270*/  MOV R6, 0x400 ;  /* 0x0000040000067802 */ /* 0x000fe20000000f00 */
[----:B------:R-:W-:Y:S02]  /*0280*/  VIADD R5, R5, 0x1 ;  /* 0x0000000105057836 */ /* 0x000fe40000000000 */
[----:B------:R-:W-:-:S03]  /*0290*/  IMAD.MOV.U32 R4, RZ, RZ, RZ ;  /* 0x000000ffff047224 */ /* 0x000fc600078e00ff */
[----:B------:R-:W-:Y:S02]  /*02a0*/  LOP3.LUT R5, R5, 0x3, RZ, 0xc0, !PT ;  /* 0x0000000305057812 */ /* 0x000fe400078ec0ff */
[----:B0-----:R-:W-:Y:S01]  /*02b0*/  LEA R6, R7, R6, 0x18 ;  /* 0x0000000607067211 */ /* 0x001fe200078ec0ff */
[----:B------:R-:W-:-:S07]  /*02c0*/  IMAD.MOV.U32 R7, RZ, RZ, R3 ;  /* 0x000000ffff077224 */ /* 0x000fce00078e0003 */
.L_x_103:
[----:B------:R-:W-:Y:S02]  /*02d0*/  IMAD R8, R7, 0x4, R6 ;  /* 0x0000000407087824 */ /* 0x000fe400078e0206 */
[----:B------:R-:W-:Y:S02]  /*02e0*/  VIADD R4, R4, 0x1 ;  /* 0x0000000104047836 */ /* 0x000fe40000000000 */
[----:B------:R-:W-:Y:S01]  /*02f0*/  IMAD.IADD R7, R0, 0x1, R7 ;  /* 0x0000000100077824 */ /* 0x000fe200078e0207 */
[----:B------:R0:W-:Y:S02]  /*0300*/  STS [R8], RZ ;  /* 0x000000ff08007388 */ /* 0x0001e40000000800 */
[----:B------:R-:W-:-:S13]  /*0310*/  ISETP.NE.AND P0, PT, R4, R5, PT ;  /* 0x000000050400720c */ /* 0x000fda0003f05270 */
[----:B0-----:R-:W-:Y:S05]  /*0320*/  @P0 BRA `(.L_x_103) ;  /* 0xfffffffc00e80947 */ /* 0x001fea000383ffff */
.L_x_102:
[----:B------:R-:W-:Y:S05]  /*0330*/  BSYNC.RECONVERGENT B0 ;  /* 0x0000000000007941 */ /* 0x000fea0003800200 */
.L_x_101:
[----:B------:R-:W-:Y:S04]  /*0340*/  BSSY.RECONVERGENT B0, `(.L_x_104) ;  /* 0x0000010000007945 */ /* 0x000fe80003800200 */
[----:B------:R-:W-:Y:S05]  /*0350*/  @!P1 BRA `(.L_x_105) ;  /* 0x0000000000389947 */ /* 0x000fea0003800000 */
[----:B------:R-:W0:Y:S01]  /*0360*/  S2R R5, SR_CgaCtaId ;  /* 0x0000000000057919 */ /* 0x000e220000008800 */
[----:B------:R-:W-:-:S04]  /*0370*/  MOV R4, 0x400 ;  /* 0x0000040000047802 */ /* 0x000fc80000000f00 */
[----:B0-----:R-:W-:-:S07]  /*0380*/  LEA R6, R5, R4, 0x18 ;  /* 0x0000000405067211 */ /* 0x001fce00078ec0ff */
.L_x_106:
[----:B0-----:R-:W-:Y:S02]  /*0390*/  IMAD R11, R7, 0x4, R6 ;  /* 0x00000004070b7824 */ /* 0x001fe400078e0206 */
[C---:B------:R-:W-:Y:S02]  /*03a0*/  IMAD R7, R0.reuse, 0x4, R7 ;  /* 0x0000000400077824 */ /* 0x040fe400078e0207 */
[C---:B------:R-:W-:Y:S01]  /*03b0*/  IMAD R5, R0.reuse, 0x4, R11 ;  /* 0x0000000400057824 */ /* 0x040fe200078e020b */
[----:B------:R0:W-:Y:S02]  /*03c0*/  STS [R11], RZ ;  /* 0x000000ff0b007388 */ /* 0x0001e40000000800 */
[----:B------:R-:W-:Y:S01]  /*03d0*/  ISETP.GE.U32.AND P0, PT, R7, 0x600, PT ;  /* 0x000006000700780c */ /* 0x000fe20003f06070 */
[C---:B------:R-:W-:Y:S01]  /*03e0*/  IMAD R9, R0.reuse, 0x4, R5 ;  /* 0x0000000400097824 */ /* 0x040fe200078e0205 */
[----:B------:R0:W-:Y:S03]  /*03f0*/  STS [R5], RZ ;  /* 0x000000ff05007388 */ /* 0x0001e60000000800 */
[----:B------:R-:W-:Y:S01]  /*0400*/  IMAD R4, R0, 0x4, R9 ;  /* 0x0000000400047824 */ /* 0x000fe200078e0209 */
[----:B------:R0:W-:Y:S04]  /*0410*/  STS [R9], RZ ;  /* 0x000000ff09007388 */ /* 0x0001e80000000800 */
[----:B------:R0:W-:Y:S03]  /*0420*/  STS [R4], RZ ;  /* 0x000000ff04007388 */ /* 0x0001e60000000800 */
[----:B------:R-:W-:Y:S05]  /*0430*/  @!P0 BRA `(.L_x_106) ;  /* 0xfffffffc00d48947 */ /* 0x000fea000383ffff */
.L_x_105:
[----:B------:R-:W-:Y:S05]  /*0440*/  BSYNC.RECONVERGENT B0 ;  /* 0x0000000000007941 */ /* 0x000fea0003800200 */
.L_x_104:
[----:B------:R-:W1:Y:S01]  /*0450*/  LDCU UR5, c[0x0][0x3a0] ;  /* 0x00007400ff0577ac */ /* 0x000e620008000800 */
[----:B------:R-:W2:Y:S01]  /*0460*/  LDCU.64 UR10, c[0x0][0x358] ;  /* 0x00006b00ff0a77ac */ /* 0x000ea20008000a00 */
[----:B-1----:R-:W-:Y:S01]  /*0470*/  UISETP.GE.AND UP0, UPT, UR5, 0x1, UPT ;  /* 0x000000010500788c */ /* 0x002fe2000bf06270 */
[----:B------:R-:W-:Y:S08]  /*0480*/  BAR.SYNC.DEFER_BLOCKING 0x0 ;  /* 0x0000000000007b1d */ /* 0x000ff00000010000 */
[----:B--2---:R-:W-:Y:S05]  /*0490*/  BRA.U !UP0, `(.L_x_107) ;  /* 0x0000001108a07547 */ /* 0x004fea000b800000 */
[----:B------:R-:W-:Y:S02]  /*04a0*/  UISETP.GE.U32.AND UP0, UPT, UR5, 0x4, UPT ;  /* 0x000000040500788c */ /* 0x000fe4000bf06070 */
[----:B------:R-:W-:Y:S01]  /*04b0*/  ULOP3.LUT UR8, UR5, 0x3, URZ, 0xc0, !UPT ;  /* 0x0000000305087892 */ /* 0x000fe2000f8ec0ff */
[----:B------:R-:W-:-:S06]  /*04c0*/  UMOV UR4, URZ ;  /* 0x000000ff00047c82 */ /* 0x000fcc0008000000 */
[----:B------:R-:W-:Y:S05]  /*04d0*/  BRA.U !UP0, `(.L_x_108) ;  /* 0x0000000d08887547 */ /* 0x000fea000b800000 */
[----:B------:R-:W1:Y:S01]  /*04e0*/  LDC R7, c[0x0][0x3a0] ;  /* 0x0000e800ff077b82 */ /* 0x000e620000000800 */
[----:B------:R-:W-:Y:S01]  /*04f0*/  ULOP3.LUT UR4, UR5, 0x7ffffffc, URZ, 0xc0, !UPT ;  /* 0x7ffffffc05047892 */ /* 0x000fe2000f8ec0ff */
[----:B------:R-:W2:Y:S02]  /*0500*/  LDCU.64 UR12, c[0x0][0x380] ;  /* 0x00007000ff0c77ac */ /* 0x000ea40008000a00 */
[----:B------:R-:W-:-:S09]  /*0510*/  UMOV UR5, URZ ;  /* 0x000000ff00057c82 */ /* 0x000fd20008000000 */
.L_x_153:
[----:B01----:R-:W-:-:S05]  /*0520*/  IMAD R5, R2, R7, UR5 ;  /* 0x0000000502057e24 */ /* 0x003fca000f8e0207 */
[----:B--2---:R-:W-:-:S04]  /*0530*/  IADD3 R4, P0, PT, R5, UR12, RZ ;  /* 0x0000000c05047c10 */ /* 0x004fc8000ff1e0ff */
[----:B------:R-:W-:-:S05]  /*0540*/  LEA.HI.X.SX32 R5, R5, UR13, 0x1, P0 ;  /* 0x0000000d05057c11 */ /* 0x000fca00080f0eff */
[----:B------:R-:W2:Y:S01]  /*0550*/  LDG.E.U8 R8, desc[UR10][R4.64] ;  /* 0x0000000a04087981 */ /* 0x000ea2000c1e1100 */
[----:B------:R-:W-:Y:S01]  /*0560*/  UIADD3 UR5, UPT, UPT, UR5, 0x4, URZ ;  /* 0x0000000405057890 */ /* 0x000fe2000fffe0ff */
[----:B------:R-:W-:Y:S04]  /*0570*/  BSSY.RECONVERGENT B0, `(.L_x_109) ;  /* 0x0000034000007945 */ /* 0x000fe80003800200 */
[----:B------:R-:W-:Y:S01]  /*0580*/  BSSY.RELIABLE B1, `(.L_x_110) ;  /* 0x000002c000017945 */ /* 0x000fe20003800100 */
[----:B------:R-:W-:Y:S01]  /*0590*/  IMAD.MOV.U32 R6, RZ, RZ, RZ ;  /* 0x000000ffff067224 */ /* 0x000fe200078e00ff */
[----:B------:R-:W-:Y:S01]  /*05a0*/  UISETP.NE.AND UP0, UPT, UR5, UR4, UPT ;  /* 0x000000040500728c */ /* 0x000fe2000bf05270 */
[----:B--2---:R-:W-:-:S13]  /*05b0*/  ISETP.GT.AND P0, PT, R8, 0x53, PT ;  /* 0x000000530800780c */ /* 0x004fda0003f04270 */
[----:B------:R-:W-:Y:S05]  /*05c0*/  @P0 BRA `(.L_x_111) ;  /* 0x00000000004c0947 */ /* 0x000fea0003800000 */
[----:B------:R-:W-:-:S13]  /*05d0*/  ISETP.GT.AND P0, PT, R8, 0x40, PT ;  /* 0x000000400800780c */ /* 0x000fda0003f04270 */
[----:B------:R-:W-:Y:S05]  /*05e0*/  @P0 BRA `(.L_x_112) ;  /* 0x0000000000240947 */ /* 0x000fea0003800000 */
[----:B------:R-:W-:-:S13]  /*05f0*/  ISETP.NE.AND P0, PT, R8, 0x2b, PT ;  /* 0x0000002b0800780c */ /* 0x000fda0003f05270 */
[----:B------:R-:W-:Y:S05]  /*0600*/  @!P0 BRA `(.L_x_113) ;  /* 0x0000000000148947 */ /* 0x000fea0003800000 */
[----:B------:R-:W-:-:S13]  /*0610*/  ISETP.NE.AND P0, PT, R8, 0x2d, PT ;  /* 0x0000002d0800780c */ /* 0x000fda0003f05270 */
[----:B------:R-:W-:Y:S05]  /*0620*/  @P0 BREAK.RELIABLE B1 ;  /* 0x0000000000010942 */ /* 0x000fea0003800100 */
[----:B------:R-:W-:Y:S05]  /*0630*/  @P0 BRA `(.L_x_114) ;  /* 0x00000000009c0947 */ /* 0x000fea0003800000 */
[----:B------:R-:W-:Y:S01]  /*0640*/  IMAD.MOV.U32 R6, RZ, RZ, 0x4 ;  /* 0x00000004ff067424 */ /* 0x000fe200078e00ff */
[----:B------:R-:W-:Y:S06]  /*0650*/  BRA `(.L_x_115) ;  /* 0x0000000000787947 */ /* 0x000fec0003800000 */
.L_x_113:
[----:B------:R-:W-:Y:S01]  /*0660*/  IMAD.MOV.U32 R6, RZ, RZ, 0x5 ;  /* 0x00000005ff067424 */ /* 0x000fe200078e00ff */
[----:B------:R-:W-:Y:S06]  /*0670*/  BRA `(.L_x_115) ;  /* 0x0000000000707947 */ /* 0x000fec0003800000 */
.L_x_112:
[----:B------:R-:W-:-:S13]  /*0680*/  ISETP.NE.AND P0, PT, R8, 0x41, PT ;  /* 0x000000410800780c */ /* 0x000fda0003f05270 */
[----:B------:R-:W-:Y:S05]  /*0690*/  @!P0 BRA `(.L_x_115) ;  /* 0x0000000000688947 */ /* 0x000fea0003800000 */
[----:B------:R-:W-:-:S13]  /*06a0*/  ISETP.NE.AND P0, PT, R8, 0x43, PT ;  /* 0x000000430800780c */ /* 0x000fda0003f05270 */
[----:B------:R-:W-:Y:S05]  /*06b0*/  @!P0 BRA `(.L_x_116) ;  /* 0x00000000004c8947 */ /* 0x000fea0003800000 */
[----:B------:R-:W-:-:S13]  /*06c0*/  ISETP.NE.AND P0, PT, R8, 0x47, PT ;  /* 0x000000470800780c */ /* 0x000fda0003f05270 */
[----:B------:R-:W-:Y:S05]  /*06d0*/  @P0 BREAK.RELIABLE B1 ;  /* 0x0000000000010942 */ /* 0x000fea0003800100 */
[----:B------:R-:W-:Y:S05]  /*06e0*/  @!P0 BRA `(.L_x_117) ;  /* 0x0000000000488947 */ /* 0x000fea0003800000 */
[----:B------:R-:W-:Y:S05]  /*06f0*/  BRA `(.L_x_114) ;  /* 0x00000000006c7947 */ /* 0x000fea0003800000 */
.L_x_111:
[----:B------:R-:W-:-:S13]  /*0700*/  ISETP.GT.AND P0, PT, R8, 0x62, PT ;  /* 0x000000620800780c */ /* 0x000fda0003f04270 */
[----:B------:R-:W-:Y:S05]  /*0710*/  @P0 BRA `(.L_x_118) ;  /* 0x0000000000180947 */ /* 0x000fea0003800000 */
[----:B------:R-:W-:-:S13]  /*0720*/  ISETP.NE.AND P0, PT, R8, 0x54, PT ;  /* 0x000000540800780c */ /* 0x000fda0003f05270 */
[----:B------:R-:W-:Y:S05]  /*0730*/  @!P0 BRA `(.L_x_119) ;  /* 0x00000000003c8947 */ /* 0x000fea0003800000 */
[----:B------:R-:W-:-:S13]  /*0740*/  ISETP.NE.AND P0, PT, R8, 0x61, PT ;  /* 0x000000610800780c */ /* 0x000fda0003f05270 */
[----:B------:R-:W-:Y:S05]  /*0750*/  @P0 BREAK.RELIABLE B1 ;  /* 0x0000000000010942 */ /* 0x000fea0003800100 */
[----:B------:R-:W-:Y:S05]  /*0760*/  @!P0 BRA `(.L_x_115) ;  /* 0x0000000000348947 */ /* 0x000fea0003800000 */
[----:B------:R-:W-:Y:S05]  /*0770*/  BRA `(.L_x_114) ;  /* 0x00000000004c7947 */ /* 0x000fea0003800000 */
.L_x_118:
[----:B------:R-:W-:-:S13]  /*0780*/  ISETP.NE.AND P0, PT, R8, 0x74, PT ;  /* 0x000000740800780c */ /* 0x000fda0003f05270 */
[----:B------:R-:W-:Y:S05]  /*0790*/  @!P0 BRA `(.L_x_119) ;  /* 0x0000000000248947 */ /* 0x000fea0003800000 */
[----:B------:R-:W-:-:S13]  /*07a0*/  ISETP.NE.AND P0, PT, R8, 0x67, PT ;  /* 0x000000670800780c */ /* 0x000fda0003f05270 */
[----:B------:R-:W-:Y:S05]  /*07b0*/  @!P0 BRA `(.L_x_117) ;  /* 0x0000000000148947 */ /* 0x000fea0003800000 */
[----:B------:R-:W-:-:S13]  /*07c0*/  ISETP.NE.AND P0, PT, R8, 0x63, PT ;  /* 0x000000630800780c */ /* 0x000fda0003f05270 */
[----:B------:R-:W-:Y:S05]  /*07d0*/  @P0 BREAK.RELIABLE B1 ;  /* 0x0000000000010942 */ /* 0x000fea0003800100 */
[----:B------:R-:W-:Y:S05]  /*07e0*/  @P0 BRA `(.L_x_114) ;  /* 0x0000000000300947 */ /* 0x000fea0003800000 */
.L_x_116:
[----:B------:R-:W-:Y:S01]  /*07f0*/  IMAD.MOV.U32 R6, RZ, RZ, 0x1 ;  /* 0x00000001ff067424 */ /* 0x000fe200078e00ff */
[----:B------:R-:W-:Y:S06]  /*0800*/  BRA `(.L_x_115) ;  /* 0x00000000000c7947 */ /* 0x000fec0003800000 */
.L_x_117:
[----:B------:R-:W-:Y:S01]  /*0810*/  IMAD.MOV.U32 R6, RZ, RZ, 0x2 ;  /* 0x00000002ff067424 */ /* 0x000fe200078e00ff */
[----:B------:R-:W-:Y:S06]  /*0820*/  BRA `(.L_x_115) ;  /* 0x0000000000047947 */ /* 0x000fec0003800000 */
.L_x_119:
[----:B------:R-:W-:-:S07]  /*0830*/  IMAD.MOV.U32 R6, RZ, RZ, 0x3 ;  /* 0x00000003ff067424 */ /* 0x000fce00078e00ff */
.L_x_115:
[----:B------:R-:W-:Y:S05]  /*0840*/  BSYNC.RELIABLE B1 ;  /* 0x0000000000017941 */ /* 0x000fea0003800100 */
.L_x_110:
[----:B------:R-:W0:Y:S01]  /*0850*/  S2UR UR7, SR_CgaCtaId ;  /* 0x00000000000779c3 */ /* 0x000e220000008800 */
[----:B------:R-:W-:Y:S01]  /*0860*/  UMOV UR6, 0x400 ;  /* 0x0000040000067882 */ /* 0x000fe20000000000 */
[----:B------:R-:W-:Y:S01]  /*0870*/  IMAD R6, R3, 0x6, R6 ;  /* 0x0000000603067824 */ /* 0x000fe200078e0206 */
[----:B0-----:R-:W-:-:S06]  /*0880*/  ULEA UR6, UR7, UR6, 0x18 ;  /* 0x0000000607067291 */ /* 0x001fcc000f8ec0ff */
[----:B------:R-:W-:-:S05]  /*0890*/  LEA R6, R6, UR6, 0x2 ;  /* 0x0000000606067c11 */ /* 0x000fca000f8e10ff */
[----:B------:R0:W-:Y:S02]  /*08a0*/  ATOMS.POPC.INC.32 RZ, [R6+URZ] ;  /* 0x0000000006ff7f8c */ /* 0x0001e4000d8000ff */
.L_x_114:
[----:B------:R-:W-:Y:S05]  /*08b0*/  BSYNC.RECONVERGENT B0 ;  /* 0x0000000000007941 */ /* 0x000fea0003800200 */
.L_x_109:
[----:B------:R-:W-:Y:S05]  /*08c0*/  WARPSYNC.ALL ;  /* 0x0000000000007948 */ /* 0x000fea0003800000 */
[----:B------:R-:W2:Y:S01]  /*08d0*/  LDG.E.U8 R8, desc[UR10][R4.64+0x1] ;  /* 0x0000010a04087981 */ /* 0x000ea2000c1e1100 */
[----:B------:R-:W-:Y:S04]  /*08e0*/  BSSY.RECONVERGENT B0, `(.L_x_120) ;  /* 0x0000033000007945 */ /* 0x000fe80003800200 */
[----:B------:R-:W-:Y:S01]  /*08f0*/  BSSY.RELIABLE B1, `(.L_x_121) ;  /* 0x000002b000017945 */ /* 0x000fe20003800100 */
[----:B0-----:R-:W-:Y:S01]  /*0900*/  IMAD.MOV.U32 R6, RZ, RZ, RZ ;  /* 0x000000ffff067224 */ /* 0x001fe200078e00ff */
        /* <DEDUP_REMOVED lines=11> */
.L_x_124:
[----:B------:R-:W-:Y:S01]  /*09c0*/  IMAD.MOV.U32 R6, RZ, RZ, 0x5 ;  /* 0x00000005ff067424 */ /* 0x000fe200078e00ff */
[----:B------:R-:W-:Y:S06]  /*09d0*/  BRA `(.L_x_126) ;  /* 0x0000000000707947 */ /* 0x000fec0003800000 */
.L_x_123:
        /* <DEDUP_REMOVED lines=8> */
.L_x_122:
        /* <DEDUP_REMOVED lines=8> */
.L_x_129:
[----:B------:R-:W-:-:S13]  /*0ae0*/  ISETP.NE.AND P0, PT, R8, 0x63, PT ;  /* 0x000000630800780c */ /* 0x000fda0003f05270 */
[----:B------:R-:W-:Y:S05]  /*0af0*/  @!P0 BRA `(.L_x_127) ;  /* 0x0000000000248947 */ /* 0x000fea0003800000 */
[----:B------:R-:W-:-:S13]  /*0b00*/  ISETP.NE.AND P0, PT, R8, 0x67, PT ;  /* 0x000000670800780c */ /* 0x000fda0003f05270 */
[----:B------:R-:W-:Y:S05]  /*0b10*/  @!P0 BRA `(.L_x_128) ;  /* 0x0000000000148947 */ /* 0x000fea0003800000 */
[----:B------:R-:W-:-:S13]  /*0b20*/  ISETP.NE.AND P0, PT, R8, 0x74, PT ;  /* 0x000000740800780c */ /* 0x000fda0003f05270 */
[----:B------:R-:W-:Y:S05]  /*0b30*/  @P0 BREAK.RELIABLE B1 ;  /* 0x0000000000010942 */ /* 0x000fea0003800100 */
[----:B------:R-:W-:Y:S05]  /*0b40*/  @P0 BRA `(.L_x_125) ;  /* 0x0000000000300947 */ /* 0x000fea0003800000 */
.L_x_130:
[----:B------:R-:W-:Y:S01]  /*0b50*/  IMAD.MOV.U32 R6, RZ, RZ, 0x3 ;  /* 0x00000003ff067424 */ /* 0x000fe200078e00ff */
[----:B------:R-:W-:Y:S06]  /*0b60*/  BRA `(.L_x_126) ;  /* 0x00000000000c7947 */ /* 0x000fec0003800000 */
.L_x_128:
[----:B------:R-:W-:Y:S01]  /*0b70*/  IMAD.MOV.U32 R6, RZ, RZ, 0x2 ;  /* 0x00000002ff067424 */ /* 0x000fe200078e00ff */
[----:B------:R-:W-:Y:S06]  /*0b80*/  BRA `(.L_x_126) ;  /* 0x0000000000047947 */ /* 0x000fec0003800000 */
.L_x_127:
[----:B------:R-:W-:-:S07]  /*0b90*/  IMAD.MOV.U32 R6, RZ, RZ, 0x1 ;  /* 0x00000001ff067424 */ /* 0x000fce00078e00ff */
.L_x_126:
[----:B------:R-:W-:Y:S05]  /*0ba0*/  BSYNC.RELIABLE B1 ;  /* 0x0000000000017941 */ /* 0x000fea0003800100 */
.L_x_121:
[----:B------:R-:W0:Y:S01]  /*0bb0*/  S2UR UR7, SR_CgaCtaId ;  /* 0x00000000000779c3 */ /* 0x000e220000008800 */
[----:B------:R-:W-:Y:S01]  /*0bc0*/  UMOV UR6, 0x400 ;  /* 0x0000040000067882 */ /* 0x000fe20000000000 */
[----:B------:R-:W-:Y:S01]  /*0bd0*/  IMAD R6, R3, 0x6, R6 ;  /* 0x0000000603067824 */ /* 0x000fe200078e0206 */
[----:B0-----:R-:W-:-:S06]  /*0be0*/  ULEA UR6, UR7, UR6, 0x18 ;  /* 0x0000000607067291 */ /* 0x001fcc000f8ec0ff */
[----:B------:R-:W-:-:S05]  /*0bf0*/  LEA R6, R6, UR6, 0x2 ;  /* 0x0000000606067c11 */ /* 0x000fca000f8e10ff */
[----:B------:R0:W-:Y:S02]  /*0c00*/  ATOMS.POPC.INC.32 RZ, [R6+URZ] ;  /* 0x0000000006ff7f8c */ /* 0x0001e4000d8000ff */
.L_x_125:
[----:B------:R-:W-:Y:S05]  /*0c10*/  BSYNC.RECONVERGENT B0 ;  /* 0x0000000000007941 */ /* 0x000fea0003800200 */
.L_x_120:
        /* <DEDUP_REMOVED lines=16> */
.L_x_135:
[----:B------:R-:W-:Y:S01]  /*0d20*/  IMAD.MOV.U32 R6, RZ, RZ, 0x5 ;  /* 0x00000005ff067424 */ /* 0x000fe200078e00ff */
[----:B------:R-:W-:Y:S06]  /*0d30*/  BRA `(.L_x_137) ;  /* 0x0000000000707947 */ /* 0x000fec0003800000 */
.L_x_134:
        /* <DEDUP_REMOVED lines=8> */
.L_x_133:
        /* <DEDUP_REMOVED lines=8> */
.L_x_140:
[----:B------:R-:W-:-:S13]  /*0e40*/  ISETP.NE.AND P0, PT, R8, 0x63, PT ;  /* 0x000000630800780c */ /* 0x000fda0003f05270 */
[----:B------:R-:W-:Y:S05]  /*0e50*/  @!P0 BRA `(.L_x_138) ;  /* 0x0000000000248947 */ /* 0x000fea0003800000 */
[----:B------:R-:W-:-:S13]  /*0e60*/  ISETP.NE.AND P0, PT, R8, 0x67, PT ;  /* 0x000000670800780c */ /* 0x000fda0003f05270 */
[----:B------:R-:W-:Y:S05]  /*0e70*/  @!P0 BRA `(.L_x_139) ;  /* 0x0000000000148947 */ /* 0x000fea0003800000 */
[----:B------:R-:W-:-:S13]  /*0e80*/  ISETP.NE.AND P0, PT, R8, 0x74, PT ;  /* 0x000000740800780c */ /* 0x000fda0003f05270 */
[----:B------:R-:W-:Y:S05]  /*0e90*/  @P0 BREAK.RELIABLE B1 ;  /* 0x0000000000010942 */ /* 0x000fea0003800100 */
[----:B------:R-:W-:Y:S05]  /*0ea0*/  @P0 BRA `(.L_x_136) ;  /* 0x0000000000300947 */ /* 0x000fea0003800000 */
.L_x_141:
[----:B------:R-:W-:Y:S01]  /*0eb0*/  IMAD.MOV.U32 R6, RZ, RZ, 0x3 ;  /* 0x00000003ff067424 */ /* 0x000fe200078e00ff */
[----:B------:R-:W-:Y:S06]  /*0ec0*/  BRA `(.L_x_137) ;  /* 0x00000000000c7947 */ /* 0x000fec0003800000 */
.L_x_139:
[----:B------:R-:W-:Y:S01]  /*0ed0*/  IMAD.MOV.U32 R6, RZ, RZ, 0x2 ;  /* 0x00000002ff067424 */ /* 0x000fe200078e00ff */
[----:B------:R-:W-:Y:S06]  /*0ee0*/  BRA `(.L_x_137) ;  /* 0x0000000000047947 */ /* 0x000fec0003800000 */
.L_x_138:
[----:B------:R-:W-:-:S07]  /*0ef0*/  IMAD.MOV.U32 R6, RZ, RZ, 0x1 ;  /* 0x00000001ff067424 */ /* 0x000fce00078e00ff */
.L_x_137:
[----:B------:R-:W-:Y:S05]  /*0f00*/  BSYNC.RELIABLE B1 ;  /* 0x0000000000017941 */ /* 0x000fea0003800100 */
.L_x_132:
[----:B------:R-:W0:Y:S01]  /*0f10*/  S2UR UR7, SR_CgaCtaId ;  /* 0x00000000000779c3 */ /* 0x000e220000008800 */
[----:B------:R-:W-:Y:S01]  /*0f20*/  UMOV UR6, 0x400 ;  /* 0x0000040000067882 */ /* 0x000fe20000000000 */
[----:B------:R-:W-:Y:S01]  /*0f30*/  IMAD R6, R3, 0x6, R6 ;  /* 0x0000000603067824 */ /* 0x000fe200078e0206 */
[----:B0-----:R-:W-:-:S06]  /*0f40*/  ULEA UR6, UR7, UR6, 0x18 ;  /* 0x0000000607067291 */ /* 0x001fcc000f8ec0ff */
[----:B------:R-:W-:-:S05]  /*0f50*/  LEA R6, R6, UR6, 0x2 ;  /* 0x0000000606067c11 */ /* 0x000fca000f8e10ff */
[----:B------:R0:W-:Y:S02]  /*0f60*/  ATOMS.POPC.INC.32 RZ, [R6+URZ] ;  /* 0x0000000006ff7f8c */ /* 0x0001e4000d8000ff */
.L_x_136:
[----:B------:R-:W-:Y:S05]  /*0f70*/  BSYNC.RECONVERGENT B0 ;  /* 0x0000000000007941 */ /* 0x000fea0003800200 */
.L_x_131:
        /* <DEDUP_REMOVED lines=16> */
.L_x_146:
[----:B------:R-:W-:Y:S01]  /*1080*/  IMAD.MOV.U32 R6, RZ, RZ, 0x5 ;  /* 0x00000005ff067424 */ /* 0x000fe200078e00ff */
[----:B------:R-:W-:Y:S06]  /*1090*/  BRA `(.L_x_148) ;  /* 0x0000000000707947 */ /* 0x000fec0003800000 */
.L_x_145:
        /* <DEDUP_REMOVED lines=8> */
.L_x_144:
        /* <DEDUP_REMOVED lines=8> */
.L_x_151:
[----:B------:R-:W-:-:S13]  /*11a0*/  ISETP.NE.AND P0, PT, R4, 0x63, PT ;  /* 0x000000630400780c */ /* 0x000fda0003f05270 */
[----:B------:R-:W-:Y:S05]  /*11b0*/  @!P0 BRA `(.L_x_149) ;  /* 0x0000000000248947 */ /* 0x000fea0003800000 */
[----:B------:R-:W-:-:S13]  /*11c0*/  ISETP.NE.AND P0, PT, R4, 0x67, PT ;  /* 0x000000670400780c */ /* 0x000fda0003f05270 */
[----:B------:R-:W-:Y:S05]  /*11d0*/  @!P0 BRA `(.L_x_150) ;  /* 0x0000000000148947 */ /* 0x000fea0003800000 */
[----:B------:R-:W-:-:S13]  /*11e0*/  ISETP.NE.AND P0, PT, R4, 0x74, PT ;  /* 0x000000740400780c */ /* 0x000fda0003f05270 */
[----:B------:R-:W-:Y:S05]  /*11f0*/  @P0 BREAK.RELIABLE B1 ;  /* 0x0000000000010942 */ /* 0x000fea0003800100 */
[----:B------:R-:W-:Y:S05]  /*1200*/  @P0 BRA `(.L_x_147) ;  /* 0x0000000000300947 */ /* 0x000fea0003800000 */
.L_x_152:
[----:B------:R-:W-:Y:S01]  /*1210*/  IMAD.MOV.U32 R6, RZ, RZ, 0x3 ;  /* 0x00000003ff067424 */ /* 0x000fe200078e00ff */
[----:B------:R-:W-:Y:S06]  /*1220*/  BRA `(.L_x_148) ;  /* 0x00000000000c7947 */ /* 0x000fec0003800000 */
.L_x_150:
[----:B------:R-:W-:Y:S01]  /*1230*/  IMAD.MOV.U32 R6, RZ, RZ, 0x2 ;  /* 0x00000002ff067424 */ /* 0x000fe200078e00ff */
[----:B------:R-:W-:Y:S06]  /*1240*/  BRA `(.L_x_148) ;  /* 0x0000000000047947 */ /* 0x000fec0003800000 */
.L_x_149:
[----:B------:R-:W-:-:S07]  /*1250*/  IMAD.MOV.U32 R6, RZ, RZ, 0x1 ;  /* 0x00000001ff067424 */ /* 0x000fce00078e00ff */
.L_x_148:
[----:B------:R-:W-:Y:S05]  /*1260*/  BSYNC.RELIABLE B1 ;  /* 0x0000000000017941 */ /* 0x000fea0003800100 */
.L_x_143:
[----:B------:R-:W0:Y:S01]  /*1270*/  S2UR UR7, SR_CgaCtaId ;  /* 0x00000000000779c3 */ /* 0x000e220000008800 */
[----:B------:R-:W-:Y:S01]  /*1280*/  UMOV UR6, 0x400 ;  /* 0x0000040000067882 */ /* 0x000fe20000000000 */
[----:B------:R-:W-:Y:S01]  /*1290*/  IMAD R6, R3, 0x6, R6 ;  /* 0x0000000603067824 */ /* 0x000fe200078e0206 */
[----:B0-----:R-:W-:-:S06]  /*12a0*/  ULEA UR6, UR7, UR6, 0x18 ;  /* 0x0000000607067291 */ /* 0x001fcc000f8ec0ff */
[----:B------:R-:W-:-:S05]  /*12b0*/  LEA R6, R6, UR6, 0x2 ;  /* 0x0000000606067c11 */ /* 0x000fca000f8e10ff */
[----:B------:R0:W-:Y:S02]  /*12c0*/  ATOMS.POPC.INC.32 RZ, [R6+URZ] ;  /* 0x0000000006ff7f8c */ /* 0x0001e4000d8000ff */
.L_x_147:
[----:B------:R-:W-:Y:S05]  /*12d0*/  BSYNC.RECONVERGENT B0 ;  /* 0x0000000000007941 */ /* 0x000fea0003800200 */
.L_x_142:
[----:B------:R-:W-:Y:S05]  /*12e0*/  WARPSYNC.ALL ;  /* 0x0000000000007948 */ /* 0x000fea0003800000 */
[----:B------:R-:W-:Y:S05]  /*12f0*/  BRA.U UP0, `(.L_x_153) ;  /* 0xfffffff100887547 */ /* 0x000fea000b83ffff */
.L_x_108:
[----:B------:R-:W-:-:S09]  /*1300*/  UISETP.NE.AND UP0, UPT, UR8, URZ, UPT ;  /* 0x000000ff0800728c */ /* 0x000fd2000bf05270 */
[----:B------:R-:W-:Y:S05]  /*1310*/  BRA.U !UP0, `(.L_x_107) ;  /* 0x0000000508007547 */ /* 0x000fea000b800000 */
[----:B------:R-:W1:Y:S01]  /*1320*/  LDC R7, c[0x0][0x3a0] ;  /* 0x0000e800ff077b82 */ /* 0x000e620000000800 */
[----:B------:R-:W2:Y:S01]  /*1330*/  LDCU.64 UR12, c[0x0][0x380] ;  /* 0x00007000ff0c77ac */ /* 0x000ea20008000a00 */
[----:B------:R-:W-:-:S05]  /*1340*/  UMOV UR5, URZ ;  /* 0x000000ff00057c82 */ /* 0x000fca0008000000 */
.L_x_165:
        /* <DEDUP_REMOVED lines=20> */
.L_x_158:
[----:B------:R-:W-:Y:S01]  /*1490*/  IMAD.MOV.U32 R6, RZ, RZ, 0x5 ;  /* 0x00000005ff067424 */ /* 0x000fe200078e00ff */
[----:B------:R-:W-:Y:S06]  /*14a0*/  BRA `(.L_x_160) ;  /* 0x0000000000707947 */ /* 0x000fec0003800000 */
.L_x_157:
        /* <DEDUP_REMOVED lines=8> */
.L_x_156:
        /* <DEDUP_REMOVED lines=8> */
.L_x_163:
[----:B------:R-:W-:-:S13]  /*15b0*/  ISETP.NE.AND P0, PT, R4, 0x63, PT ;  /* 0x000000630400780c */ /* 0x000fda0003f05270 */
[----:B------:R-:W-:Y:S05]  /*15c0*/  @!P0 BRA `(.L_x_161) ;  /* 0x0000000000248947 */ /* 0x000fea0003800000 */
[----:B------:R-:W-:-:S13]  /*15d0*/  ISETP.NE.AND P0, PT, R4, 0x67, PT ;  /* 0x000000670400780c */ /* 0x000fda0003f05270 */
[----:B------:R-:W-:Y:S05]  /*15e0*/  @!P0 BRA `(.L_x_162) ;  /* 0x0000000000148947 */ /* 0x000fea0003800000 */
[----:B------:R-:W-:-:S13]  /*15f0*/  ISETP.NE.AND P0, PT, R4, 0x74, PT ;  /* 0x000000740400780c */ /* 0x000fda0003f05270 */
[----:B------:R-:W-:Y:S05]  /*1600*/  @P0 BREAK.RELIABLE B1 ;  /* 0x0000000000010942 */ /* 0x000fea0003800100 */
[----:B------:R-:W-:Y:S05]  /*1610*/  @P0 BRA `(.L_x_159) ;  /* 0x0000000000300947 */ /* 0x000fea0003800000 */
.L_x_164:
[----:B------:R-:W-:Y:S01]  /*1620*/  IMAD.MOV.U32 R6, RZ, RZ, 0x3 ;  /* 0x00000003ff067424 */ /* 0x000fe200078e00ff */
[----:B------:R-:W-:Y:S06]  /*1630*/  BRA `(.L_x_160) ;  /* 0x00000000000c7947 */ /* 0x000fec0003800000 */
.L_x_162:
[----:B------:R-:W-:Y:S01]  /*1640*/  IMAD.MOV.U32 R6, RZ, RZ, 0x2 ;  /* 0x00000002ff067424 */ /* 0x000fe200078e00ff */
[----:B------:R-:W-:Y:S06]  /*1650*/  BRA `(.L_x_160) ;  /* 0x0000000000047947 */ /* 0x000fec0003800000 */
.L_x_161:
[----:B------:R-:W-:-:S07]  /*1660*/  IMAD.MOV.U32 R6, RZ, RZ, 0x1 ;  /* 0x00000001ff067424 */ /* 0x000fce00078e00ff */
.L_x_160:
[----:B------:R-:W-:Y:S05]  /*1670*/  BSYNC.RELIABLE B1 ;  /* 0x0000000000017941 */ /* 0x000fea0003800100 */
.L_x_155:
[----:B------:R-:W0:Y:S01]  /*1680*/  S2UR UR7, SR_CgaCtaId ;  /* 0x00000000000779c3 */ /* 0x000e220000008800 */
[----:B------:R-:W-:Y:S01]  /*1690*/  UMOV UR6, 0x400 ;  /* 0x0000040000067882 */ /* 0x000fe20000000000 */
[----:B------:R-:W-:Y:S01]  /*16a0*/  IMAD R6, R3, 0x6, R6 ;  /* 0x0000000603067824 */ /* 0x000fe200078e0206 */
[----:B0-----:R-:W-:-:S06]  /*16b0*/  ULEA UR6, UR7, UR6, 0x18 ;  /* 0x0000000607067291 */ /* 0x001fcc000f8ec0ff */
[----:B------:R-:W-:-:S05]  /*16c0*/  LEA R6, R6, UR6, 0x2 ;  /* 0x0000000606067c11 */ /* 0x000fca000f8e10ff */
[----:B------:R0:W-:Y:S02]  /*16d0*/  ATOMS.POPC.INC.32 RZ, [R6+URZ] ;  /* 0x0000000006ff7f8c */ /* 0x0001e4000d8000ff */
.L_x_159:
[----:B------:R-:W-:Y:S05]  /*16e0*/  BSYNC.RECONVERGENT B0 ;  /* 0x0000000000007941 */ /* 0x000fea0003800200 */
.L_x_154:
[----:B------:R-:W-:Y:S05]  /*16f0*/  WARPSYNC.ALL ;  /* 0x0000000000007948 */ /* 0x000fea0003800000 */
[----:B------:R-:W-:Y:S01]  /*1700*/  UIADD3 UR4, UPT, UPT, UR4, 0x1, URZ ;  /* 0x0000000104047890 */ /* 0x000fe2000fffe0ff */
[----:B------:R-:W-:Y:S11]  /*1710*/  BRA.U UP0, `(.L_x_165) ;  /* 0xfffffffd000c7547 */ /* 0x000ff6000b83ffff */
.L_x_107:
[----:B------:R-:W-:Y:S01]  /*1720*/  BAR.SYNC.DEFER_BLOCKING 0x0 ;  /* 0x0000000000007b1d */ /* 0x000fe20000010000 */
[----:B------:R-:W-:-:S13]  /*1730*/  ISETP.NE.AND P0, PT, R3, RZ, PT ;  /* 0x000000ff0300720c */ /* 0x000fda0003f05270 */
[----:B------:R-:W-:Y:S05]  /*1740*/  @P0 EXIT ;  /* 0x000000000000094d */ /* 0x000fea0003800000 */
[C---:B------:R-:W-:Y:S01]  /*1750*/  LOP3.LUT R17, R0.reuse, 0x7, RZ, 0xc0, !PT ;  /* 0x0000000700117812 */ /* 0x040fe200078ec0ff */
[----:B0-----:R-:W-:Y:S01]  /*1760*/  IMAD.MOV.U32 R5, RZ, RZ, RZ ;  /* 0x000000ffff057224 */ /* 0x001fe200078e00ff */
[C---:B------:R-:W-:Y:S02]  /*1770*/  LOP3.LUT R4, R0.reuse, 0xfffffff8, RZ, 0xc0, !PT ;  /* 0xfffffff800047812 */ /* 0x040fe400078ec0ff */
[----:B------:R-:W-:Y:S01]  /*1780*/  LOP3.LUT R18, R0, 0x3, RZ, 0xc0, !PT ;  /* 0x0000000300127812 */ /* 0x000fe200078ec0ff */
[----:B------:R-:W-:Y:S02]  /*1790*/  VIADD R3, R17, 0xffffffff ;  /* 0xffffffff11037836 */ /* 0x000fe40000000000 */
[----:B------:R-:W-:-:S03]  /*17a0*/  IMAD.MOV R4, RZ, RZ, -R4 ;  /* 0x000000ffff047224 */ /* 0x000fc600078e0a04 */
[----:B------:R-:W-:Y:S02]  /*17b0*/  ISETP.GE.U32.AND P0, PT, R3, 0x3, PT ;  /* 0x000000030300780c */ /* 0x000fe40003f06070 */
[----:B------:R-:W-:-:S11]  /*17c0*/  LOP3.LUT R3, R0, 0x7f8, RZ, 0xc0, !PT ;  /* 0x000007f800037812 */ /* 0x000fd600078ec0ff */
.L_x_171:
[----:B------:R-:W-:Y:S01]  /*17d0*/  ISETP.GE.U32.AND P1, PT, R0, 0x8, PT ;  /* 0x000000080000780c */ /* 0x000fe20003f26070 */
[----:B0-----:R-:W-:Y:S02]  /*17e0*/  IMAD.MOV.U32 R8, RZ, RZ, RZ ;  /* 0x000000ffff087224 */ /* 0x001fe400078e00ff */
[----:B------:R-:W-:-:S10]  /*17f0*/  IMAD.MOV.U32 R6, RZ, RZ, RZ ;  /* 0x000000ffff067224 */ /* 0x000fd400078e00ff */
[----:B------:R-:W-:Y:S05]  /*1800*/  @!P1 BRA `(.L_x_166) ;  /* 0x0000000000609947 */ /* 0x000fea0003800000 */
[----:B------:R-:W0:Y:S01]  /*1810*/  S2R R7, SR_CgaCtaId ;  /* 0x0000000000077919 */ /* 0x000e220000008800 */
[----:B------:R-:W-:Y:S01]  /*1820*/  MOV R6, 0x400 ;  /* 0x0000040000067802 */ /* 0x000fe20000000f00 */
[----:B------:R-:W-:-:S03]  /*1830*/  IMAD.MOV.U32 R8, RZ, RZ, R4 ;  /* 0x000000ffff087224 */ /* 0x000fc600078e0004 */
[----:B0-----:R-:W-:-:S05]  /*1840*/  LEA R6, R7, R6, 0x18 ;  /* 0x0000000607067211 */ /* 0x001fca00078ec0ff */
[----:B------:R-:W-:Y:S02]  /*1850*/  IMAD R7, R5, 0x4, R6 ;  /* 0x0000000405077824 */ /* 0x000fe400078e0206 */
[----:B------:R-:W-:Y:S02]  /*1860*/  IMAD.MOV.U32 R6, RZ, RZ, RZ ;  /* 0x000000ffff067224 */ /* 0x000fe400078e00ff */
[----:B------:R-:W-:-:S07]  /*1870*/  VIADD R7, R7, 0x60 ;  /* 0x0000006007077836 */ /* 0x000fce0000000000 */
.L_x_167:
[----:B------:R-:W-:Y:S01]  /*1880*/  LDS R9, [R7+-0x60] ;  /* 0xffffa00007097984 */ /* 0x000fe20000000800 */
[----:B------:R-:W-:-:S03]  /*1890*/  VIADD R8, R8, 0x8 ;  /* 0x0000000808087836 */ /* 0x000fc60000000000 */
[----:B------:R-:W0:Y:S02]  /*18a0*/  LDS R10, [R7+-0x48] ;  /* 0xffffb800070a7984 */ /* 0x000e240000000800 */
[----:B------:R-:W-:Y:S02]  /*18b0*/  ISETP.NE.AND P1, PT, R8, RZ, PT ;  /* 0x000000ff0800720c */ /* 0x000fe40003f25270 */
[----:B------:R-:W-:Y:S04]  /*18c0*/  LDS R12, [R7+-0x30] ;  /* 0xffffd000070c7984 */ /* 0x000fe80000000800 */
[----:B------:R-:W1:Y:S04]  /*18d0*/  LDS R11, [R7+-0x18] ;  /* 0xffffe800070b7984 */ /* 0x000e680000000800 */
[----:B------:R-:W-:Y:S04]  /*18e0*/  LDS R14, [R7] ;  /* 0x00000000070e7984 */ /* 0x000fe80000000800 */
[----:B------:R-:W2:Y:S04]  /*18f0*/  LDS R13, [R7+0x18] ;  /* 0x00001800070d7984 */ /* 0x000ea80000000800 */
[----:B------:R-:W-:Y:S04]  /*1900*/  LDS R16, [R7+0x30] ;  /* 0x0000300007107984 */ /* 0x000fe80000000800 */
[----:B------:R3:W4:Y:S02]  /*1910*/  LDS R15, [R7+0x48] ;  /* 0x00004800070f7984 */ /* 0x0007240000000800 */
[----:B---3--:R-:W-:Y:S01]  /*1920*/  VIADD R7, R7, 0xc0 ;  /* 0x000000c007077836 */ /* 0x008fe20000000000 */
[----:B0-----:R-:W-:-:S04]  /*1930*/  IADD3 R9, PT, PT, R10, R9, R6 ;  /* 0x000000090a097210 */ /* 0x001fc80007ffe006 */
[----:B-1----:R-:W-:-:S04]  /*1940*/  IADD3 R9, PT, PT, R11, R12, R9 ;  /* 0x0000000c0b097210 */ /* 0x002fc80007ffe009 */
[----:B--2---:R-:W-:-:S04]  /*1950*/  IADD3 R9, PT, PT, R13, R14, R9 ;  /* 0x0000000e0d097210 */ /* 0x004fc80007ffe009 */
[----:B----4-:R-:W-:Y:S01]  /*1960*/  IADD3 R6, PT, PT, R15, R16, R9 ;  /* 0x000000100f067210 */ /* 0x010fe20007ffe009 */
[----:B------:R-:W-:Y:S06]  /*1970*/  @P1 BRA `(.L_x_167) ;  /* 0xfffffffc00c01947 */ /* 0x000fec000383ffff */
[----:B------:R-:W-:-:S07]  /*1980*/  IMAD.MOV.U32 R8, RZ, RZ, R3 ;  /* 0x000000ffff087224 */ /* 0x000fce00078e0003 */
.L_x_166:
[----:B------:R-:W-:-:S13]  /*1990*/  ISETP.NE.AND P1, PT, R17, RZ, PT ;  /* 0x000000ff1100720c */ /* 0x000fda0003f25270 */
[----:B------:R-:W-:Y:S05]  /*19a0*/  @!P1 BRA `(.L_x_168) ;  /* 0x00000000008c9947 */ /* 0x000fea0003800000 */
[----:B------:R-:W-:Y:S01]  /*19b0*/  ISETP.NE.AND P1, PT, R18, RZ, PT ;  /* 0x000000ff1200720c */ /* 0x000fe20003f25270 */
[----:B------:R-:W-:-:S12]  /*19c0*/  @!P0 BRA `(.L_x_169) ;  /* 0x0000000000308947 */ /* 0x000fd80003800000 */
[----:B------:R-:W0:Y:S01]  /*19d0*/  S2R R10, SR_CgaCtaId ;  /* 0x00000000000a7919 */ /* 0x000e220000008800 */
[----:B------:R-:W-:Y:S01]  /*19e0*/  MOV R9, 0x400 ;  /* 0x0000040000097802 */ /* 0x000fe20000000f00 */
[C---:B------:R-:W-:Y:S02]  /*19f0*/  IMAD R7, R8.reuse, 0x6, R5 ;  /* 0x0000000608077824 */ /* 0x040fe400078e0205 */
[----:B------:R-:W-:Y:S01]  /*1a00*/  VIADD R8, R8, 0x4 ;  /* 0x0000000408087836 */ /* 0x000fe20000000000 */
[----:B0-----:R-:W-:-:S05]  /*1a10*/  LEA R10, R10, R9, 0x18 ;  /* 0x000000090a0a7211 */ /* 0x001fca00078ec0ff */
[----:B------:R-:W-:-:S05]  /*1a20*/  IMAD R7, R7, 0x4, R10 ;  /* 0x0000000407077824 */ /* 0x000fca00078e020a */
[----:B------:R-:W-:Y:S04]  /*1a30*/  LDS R9, [R7] ;  /* 0x0000000007097984 */ /* 0x000fe80000000800 */
[----:B------:R-:W0:Y:S04]  /*1a40*/  LDS R10, [R7+0x18] ;  /* 0x00001800070a7984 */ /* 0x000e280000000800 */
[----:B------:R-:W-:Y:S04]  /*1a50*/  LDS R11, [R7+0x30] ;  /* 0x00003000070b7984 */ /* 0x000fe80000000800 */
[----:B------:R-:W1:Y:S01]  /*1a60*/  LDS R12, [R7+0x48] ;  /* 0x00004800070c7984 */ /* 0x000e620000000800 */
[----:B0-----:R-:W-:-:S04]  /*1a70*/  IADD3 R6, PT, PT, R10, R9, R6 ;  /* 0x000000090a067210 */ /* 0x001fc80007ffe006 */
[----:B-1----:R-:W-:-:S07]  /*1a80*/  IADD3 R6, PT, PT, R12, R11, R6 ;  /* 0x0000000b0c067210 */ /* 0x002fce0007ffe006 */
.L_x_169:
[----:B------:R-:W-:Y:S05]  /*1a90*/  @!P1 BRA `(.L_x_168) ;  /* 0x0000000000509947 */ /* 0x000fea0003800000 */
[----:B------:R-:W-:Y:S02]  /*1aa0*/  ISETP.NE.AND P1, PT, R18, 0x1, PT ;  /* 0x000000011200780c */ /* 0x000fe40003f25270 */
[----:B------:R-:W-:-:S11]  /*1ab0*/  LOP3.LUT P2, RZ, R0, 0x1, RZ, 0xc0, !PT ;  /* 0x0000000100ff7812 */ /* 0x000fd6000784c0ff */
[----:B------:R-:W-:Y:S05]  /*1ac0*/  @!P1 BRA `(.L_x_170) ;  /* 0x0000000000249947 */ /* 0x000fea0003800000 */
[----:B------:R-:W0:Y:S01]  /*1ad0*/  S2R R10, SR_CgaCtaId ;  /* 0x00000000000a7919 */ /* 0x000e220000008800 */
[----:B------:R-:W-:Y:S01]  /*1ae0*/  MOV R9, 0x400 ;  /* 0x0000040000097802 */ /* 0x000fe20000000f00 */
[C---:B------:R-:W-:Y:S02]  /*1af0*/  IMAD R7, R8.reuse, 0x6, R5 ;  /* 0x0000000608077824 */ /* 0x040fe400078e0205 */
[----:B------:R-:W-:Y:S01]  /*1b00*/  VIADD R8, R8, 0x2 ;  /* 0x0000000208087836 */ /* 0x000fe20000000000 */
[----:B0-----:R-:W-:-:S05]  /*1b10*/  LEA R10, R10, R9, 0x18 ;  /* 0x000000090a0a7211 */ /* 0x001fca00078ec0ff */
[----:B------:R-:W-:-:S05]  /*1b20*/  IMAD R7, R7, 0x4, R10 ;  /* 0x0000000407077824 */ /* 0x000fca00078e020a */
[----:B------:R-:W-:Y:S04]  /*1b30*/  LDS R9, [R7] ;  /* 0x0000000007097984 */ /* 0x000fe80000000800 */
[----:B------:R-:W0:Y:S02]  /*1b40*/  LDS R10, [R7+0x18] ;  /* 0x00001800070a7984 */ /* 0x000e240000000800 */
[----:B0-----:R-:W-:-:S07]  /*1b50*/  IADD3 R6, PT, PT, R10, R9, R6 ;  /* 0x000000090a067210 */ /* 0x001fce0007ffe006 */
.L_x_170:
[----:B------:R-:W-:Y:S05]  /*1b60*/  @!P2 BRA `(.L_x_168) ;  /* 0x00000000001ca947 */ /* 0x000fea0003800000 */
[----:B------:R-:W0:Y:S01]  /*1b70*/  S2R R10, SR_CgaCtaId ;  /* 0x00000000000a7919 */ /* 0x000e220000008800 */
[----:B------:R-:W-:Y:S01]  /*1b80*/  MOV R9, 0x400 ;  /* 0x0000040000097802 */ /* 0x000fe20000000f00 */
[----:B------:R-:W-:-:S03]  /*1b90*/  IMAD R7, R8, 0x6, R5 ;  /* 0x0000000608077824 */ /* 0x000fc600078e0205 */
[----:B0-----:R-:W-:-:S05]  /*1ba0*/  LEA R10, R10, R9, 0x18 ;  /* 0x000000090a0a7211 */ /* 0x001fca00078ec0ff */
[----:B------:R-:W-:-:S06]  /*1bb0*/  IMAD R7, R7, 0x4, R10 ;  /* 0x0000000407077824 */ /* 0x000fcc00078e020a */
[----:B------:R-:W0:Y:S02]  /*1bc0*/  LDS R7, [R7] ;  /* 0x0000000007077984 */ /* 0x000e240000000800 */
[----:B0-----:R-:W-:-:S07]  /*1bd0*/  IMAD.IADD R6, R6, 0x1, R7 ;  /* 0x0000000106067824 */ /* 0x001fce00078e0207 */
.L_x_168:
[----:B------:R-:W0:Y:S01]  /*1be0*/  LDC.64 R8, c[0x0][0x398] ;  /* 0x0000e600ff087b82 */ /* 0x000e220000000a00 */
[----:B------:R-:W-:Y:S02]  /*1bf0*/  IMAD R7, R2, 0x6, R5 ;  /* 0x0000000602077824 */ /* 0x000fe400078e0205 */
[----:B------:R-:W-:-:S05]  /*1c00*/  VIADD R5, R5, 0x1 ;  /* 0x0000000105057836 */ /* 0x000fca0000000000 */
[----:B------:R-:W-:Y:S01]  /*1c10*/  ISETP.NE.AND P1, PT, R5, 0x6, PT ;  /* 0x000000060500780c */ /* 0x000fe20003f25270 */
[----:B0-----:R-:W-:-:S05]  /*1c20*/  IMAD.WIDE R8, R7, 0x4, R8 ;  /* 0x0000000407087825 */ /* 0x001fca00078e0208 */
[----:B------:R0:W-:Y:S07]  /*1c30*/  STG.E desc[UR10][R8.64], R6 ;  /* 0x0000000608007986 */ /* 0x0001ee000c10190a */
[----:B------:R-:W-:Y:S05]  /*1c40*/  @P1 BRA `(.L_x_171) ;  /* 0xfffffff800e01947 */ /* 0x000fea000383ffff */
[----:B------:R-:W-:Y:S05]  /*1c50*/  EXIT ;  /* 0x000000000000794d */ /* 0x000fea0003800000 */
.L_x_172:
        /* <DEDUP_REMOVED lines=10> */
.L_x_178:


//--------------------- .nv.shared.reserved.0     --------------------------
	.section	.nv.shared.reserved.0,"aw",@nobits
	.weak		__nv_reservedSMEM_offset_0_alias
	.size		__nv_reservedSMEM_offset_0_alias, 0, 64
	.other		__nv_reservedSMEM_offset_0_alias,@"STO_CUDA_RESERVED_SHARED STV_DEFAULT"
__nv_reservedSMEM_offset_0_alias:
	.zero		0
	.zero		64


//--------------------- .nv.shared._Z16countAllelesCUDAPKcPKiS0_Piiii --------------------------
	.section	.nv.shared._Z16countAllelesCUDAPKcPKiS0_Piiii,"aw",@nobits
	.sectionflags	@""
	.align	4
.nv.shared._Z16countAllelesCUDAPKcPKiS0_Piiii:
	.zero		7168


//--------------------- .nv.constant0._Z17processIndelsCUDAPKcPKiPiPciii --------------------------
	.section	.nv.constant0._Z17processIndelsCUDAPKcPKiPiPciii,"a",@progbits
	.sectionflags	@""
	.align	4
.nv.constant0._Z17processIndelsCUDAPKcPKiPiPciii:
	.zero		940


//--------------------- .nv.constant0._Z23batchProcessAllelesCUDAPKcPKiS2_Pii --------------------------
	.section	.nv.constant0._Z23batchProcessAllelesCUDAPKcPKiS2_Pii,"a",@progbits
	.sectionflags	@""
	.align	4
.nv.constant0._Z23batchProcessAllelesCUDAPKcPKiS2_Pii:
	.zero		932


//--------------------- .nv.constant0._Z26calculateProbabilitiesCUDAPKiPKfPfif --------------------------
	.section	.nv.constant0._Z26calculateProbabilitiesCUDAPKiPKfPfif,"a",@progbits
	.sectionflags	@""
	.align	4
.nv.constant0._Z26calculateProbabilitiesCUDAPKiPKfPfif:
	.zero		928


//--------------------- .nv.constant0._Z22calculateGenotypesCUDAPKiPKcPfPiif --------------------------
	.section	.nv.constant0._Z22calculateGenotypesCUDAPKiPKcPfPiif,"a",@progbits
	.sectionflags	@""
	.align	4
.nv.constant0._Z22calculateGenotypesCUDAPKiPKcPfPiif:
	.zero		936


//--------------------- .nv.constant0._Z16countAllelesCUDAPKcPKiS0_Piiii --------------------------
	.section	.nv.constant0._Z16countAllelesCUDAPKcPKiS0_Piiii,"a",@progbits
	.sectionflags	@""
	.align	4
.nv.constant0._Z16countAllelesCUDAPKcPKiS0_Piiii:
	.zero		940


//--------------------- SYMBOLS --------------------------

	.type		.nv.reservedSmem.offset0,@object
	.size		.nv.reservedSmem.offset0,0x4
	.type		.nv.reservedSmem.cap,@object
	.size		.nv.reservedSmem.cap,0x4
